//
// Generated by NVIDIA NVVM Compiler
//
// Compiler Build ID: CL-36424714
// Cuda compilation tools, release 13.0, V13.0.88
// Based on NVVM 20.0.0
//

.version 9.0
.target sm_100
.address_size 64

	// .globl	_Z18kernel_interactionP8PointSetS0_
.extern .func  (.param .b32 func_retval0) vprintf
(
	.param .b64 vprintf_param_0,
	.param .b64 vprintf_param_1
)
;
.func  (.param .b64 func_retval0) __internal_accurate_pow
(
	.param .b64 __internal_accurate_pow_param_0
)
;
.global .align 1 .b8 $str[10] = {37, 102, 32, 37, 102, 32, 37, 102, 10};

.visible .entry _Z18kernel_interactionP8PointSetS0_(
	.param .u64 .ptr .align 1 _Z18kernel_interactionP8PointSetS0__param_0,
	.param .u64 .ptr .align 1 _Z18kernel_interactionP8PointSetS0__param_1
)
{
	.reg .pred 	%p<83>;
	.reg .b32 	%r<111>;
	.reg .b32 	%f<41>;
	.reg .b64 	%rd<14>;
	.reg .b64 	%fd<135>;

	ld.param.u64 	%rd4, [_Z18kernel_interactionP8PointSetS0__param_0];
	cvta.to.global.u64 	%rd5, %rd4;
	mov.u32 	%r11, %ctaid.x;
	mov.u32 	%r12, %ntid.x;
	mov.u32 	%r13, %tid.x;
	mad.lo.s32 	%r14, %r11, %r12, %r13;
	shl.b32 	%r15, %r14, 1;
	cvt.rn.f64.s32 	%fd52, %r15;
	add.f64 	%fd53, %fd52, 0d3FD0000000000000;
	sqrt.rn.f64 	%fd54, %fd53;
	add.f64 	%fd55, %fd54, 0dBFE0000000000000;
	cvt.rmi.f64.f64 	%fd56, %fd55;
	add.f64 	%fd57, %fd56, 0d3FF0000000000000;
	cvt.rzi.s32.f64 	%r1, %fd57;
	add.s32 	%r16, %r1, -1;
	mul.lo.s32 	%r17, %r16, %r1;
	shr.u32 	%r18, %r17, 31;
	add.s32 	%r19, %r17, %r18;
	shr.s32 	%r20, %r19, 1;
	sub.s32 	%r2, %r14, %r20;
	mul.wide.s32 	%rd6, %r2, 24;
	add.s64 	%rd1, %rd5, %rd6;
	mul.wide.s32 	%rd7, %r1, 24;
	add.s64 	%rd2, %rd5, %rd7;
	ld.global.f32 	%f1, [%rd1];
	ld.global.f32 	%f2, [%rd2];
	sub.f32 	%f3, %f1, %f2;
	cvt.f64.f32 	%fd1, %f3;
	{
	.reg .b32 %temp; 
	mov.b64 	{%temp, %r3}, %fd1;
	}
	mov.f64 	%fd58, 0d4000000000000000;
	{
	.reg .b32 %temp; 
	mov.b64 	{%temp, %r21}, %fd58;
	}
	and.b32  	%r5, %r21, 2146435072;
	setp.eq.s32 	%p1, %r5, 1062207488;
	abs.f64 	%fd2, %fd1;
	{ // callseq 0, 0
	.param .b64 param0;
	st.param.f64 	[param0], %fd2;
	.param .b64 retval0;
	call.uni (retval0), 
	__internal_accurate_pow, 
	(
	param0
	);
	ld.param.f64 	%fd59, [retval0];
	} // callseq 0
	setp.lt.s32 	%p2, %r3, 0;
	neg.f64 	%fd61, %fd59;
	selp.f64 	%fd62, %fd61, %fd59, %p1;
	selp.f64 	%fd124, %fd62, %fd59, %p2;
	setp.neu.f32 	%p3, %f3, 0f00000000;
	@%p3 bra 	$L__BB0_2;
	setp.eq.s32 	%p4, %r5, 1062207488;
	selp.b32 	%r22, %r3, 0, %p4;
	setp.lt.s32 	%p5, %r21, 0;
	or.b32  	%r23, %r22, 2146435072;
	selp.b32 	%r24, %r23, %r22, %p5;
	mov.b32 	%r25, 0;
	mov.b64 	%fd124, {%r25, %r24};
$L__BB0_2:
	add.f64 	%fd63, %fd1, 0d4000000000000000;
	{
	.reg .b32 %temp; 
	mov.b64 	{%temp, %r26}, %fd63;
	}
	and.b32  	%r27, %r26, 2146435072;
	setp.ne.s32 	%p6, %r27, 2146435072;
	@%p6 bra 	$L__BB0_7;
	setp.num.f32 	%p7, %f3, %f3;
	@%p7 bra 	$L__BB0_5;
	mov.f64 	%fd64, 0d4000000000000000;
	add.rn.f64 	%fd124, %fd1, %fd64;
	bra.uni 	$L__BB0_7;
$L__BB0_5:
	setp.neu.f64 	%p8, %fd2, 0d7FF0000000000000;
	@%p8 bra 	$L__BB0_7;
	setp.lt.s32 	%p9, %r3, 0;
	setp.eq.s32 	%p10, %r5, 1062207488;
	setp.lt.s32 	%p11, %r21, 0;
	selp.b32 	%r29, 0, 2146435072, %p11;
	and.b32  	%r30, %r21, 2147483647;
	setp.ne.s32 	%p12, %r30, 1071644672;
	or.b32  	%r31, %r29, -2147483648;
	selp.b32 	%r32, %r31, %r29, %p12;
	selp.b32 	%r33, %r32, %r29, %p10;
	selp.b32 	%r34, %r33, %r29, %p9;
	mov.b32 	%r35, 0;
	mov.b64 	%fd124, {%r35, %r34};
$L__BB0_7:
	setp.eq.s32 	%p13, %r5, 1062207488;
	ld.global.f32 	%f4, [%rd1+4];
	ld.global.f32 	%f5, [%rd2+4];
	sub.f32 	%f6, %f4, %f5;
	cvt.f64.f32 	%fd9, %f6;
	{
	.reg .b32 %temp; 
	mov.b64 	{%temp, %r6}, %fd9;
	}
	abs.f64 	%fd10, %fd9;
	{ // callseq 1, 0
	.param .b64 param0;
	st.param.f64 	[param0], %fd10;
	.param .b64 retval0;
	call.uni (retval0), 
	__internal_accurate_pow, 
	(
	param0
	);
	ld.param.f64 	%fd65, [retval0];
	} // callseq 1
	setp.lt.s32 	%p14, %r6, 0;
	neg.f64 	%fd67, %fd65;
	selp.f64 	%fd68, %fd67, %fd65, %p13;
	selp.f64 	%fd126, %fd68, %fd65, %p14;
	setp.neu.f32 	%p15, %f6, 0f00000000;
	@%p15 bra 	$L__BB0_9;
	selp.b32 	%r37, %r6, 0, %p13;
	setp.lt.s32 	%p17, %r21, 0;
	or.b32  	%r38, %r37, 2146435072;
	selp.b32 	%r39, %r38, %r37, %p17;
	mov.b32 	%r40, 0;
	mov.b64 	%fd126, {%r40, %r39};
$L__BB0_9:
	add.f64 	%fd69, %fd9, 0d4000000000000000;
	{
	.reg .b32 %temp; 
	mov.b64 	{%temp, %r41}, %fd69;
	}
	and.b32  	%r42, %r41, 2146435072;
	setp.ne.s32 	%p18, %r42, 2146435072;
	@%p18 bra 	$L__BB0_14;
	setp.num.f32 	%p19, %f6, %f6;
	@%p19 bra 	$L__BB0_12;
	mov.f64 	%fd70, 0d4000000000000000;
	add.rn.f64 	%fd126, %fd9, %fd70;
	bra.uni 	$L__BB0_14;
$L__BB0_12:
	setp.neu.f64 	%p20, %fd10, 0d7FF0000000000000;
	@%p20 bra 	$L__BB0_14;
	setp.lt.s32 	%p21, %r6, 0;
	setp.eq.s32 	%p22, %r5, 1062207488;
	setp.lt.s32 	%p23, %r21, 0;
	selp.b32 	%r44, 0, 2146435072, %p23;
	and.b32  	%r45, %r21, 2147483647;
	setp.ne.s32 	%p24, %r45, 1071644672;
	or.b32  	%r46, %r44, -2147483648;
	selp.b32 	%r47, %r46, %r44, %p24;
	selp.b32 	%r48, %r47, %r44, %p22;
	selp.b32 	%r49, %r48, %r44, %p21;
	mov.b32 	%r50, 0;
	mov.b64 	%fd126, {%r50, %r49};
$L__BB0_14:
	setp.eq.s32 	%p25, %r5, 1062207488;
	setp.eq.f32 	%p26, %f6, 0f3F800000;
	selp.f64 	%fd71, 0d3FF0000000000000, %fd126, %p26;
	setp.eq.f32 	%p27, %f3, 0f3F800000;
	selp.f64 	%fd72, 0d3FF0000000000000, %fd124, %p27;
	add.f64 	%fd17, %fd72, %fd71;
	ld.global.f32 	%f7, [%rd1+8];
	ld.global.f32 	%f8, [%rd2+8];
	sub.f32 	%f9, %f7, %f8;
	cvt.f64.f32 	%fd18, %f9;
	{
	.reg .b32 %temp; 
	mov.b64 	{%temp, %r7}, %fd18;
	}
	abs.f64 	%fd19, %fd18;
	{ // callseq 2, 0
	.param .b64 param0;
	st.param.f64 	[param0], %fd19;
	.param .b64 retval0;
	call.uni (retval0), 
	__internal_accurate_pow, 
	(
	param0
	);
	ld.param.f64 	%fd73, [retval0];
	} // callseq 2
	setp.lt.s32 	%p28, %r7, 0;
	neg.f64 	%fd75, %fd73;
	selp.f64 	%fd76, %fd75, %fd73, %p25;
	selp.f64 	%fd128, %fd76, %fd73, %p28;
	setp.neu.f32 	%p29, %f9, 0f00000000;
	@%p29 bra 	$L__BB0_16;
	selp.b32 	%r52, %r7, 0, %p25;
	setp.lt.s32 	%p31, %r21, 0;
	or.b32  	%r53, %r52, 2146435072;
	selp.b32 	%r54, %r53, %r52, %p31;
	mov.b32 	%r55, 0;
	mov.b64 	%fd128, {%r55, %r54};
$L__BB0_16:
	add.f64 	%fd77, %fd18, 0d4000000000000000;
	{
	.reg .b32 %temp; 
	mov.b64 	{%temp, %r56}, %fd77;
	}
	and.b32  	%r57, %r56, 2146435072;
	setp.ne.s32 	%p32, %r57, 2146435072;
	@%p32 bra 	$L__BB0_21;
	setp.num.f32 	%p33, %f9, %f9;
	@%p33 bra 	$L__BB0_19;
	mov.f64 	%fd78, 0d4000000000000000;
	add.rn.f64 	%fd128, %fd18, %fd78;
	bra.uni 	$L__BB0_21;
$L__BB0_19:
	setp.neu.f64 	%p34, %fd19, 0d7FF0000000000000;
	@%p34 bra 	$L__BB0_21;
	setp.lt.s32 	%p35, %r7, 0;
	setp.eq.s32 	%p36, %r5, 1062207488;
	setp.lt.s32 	%p37, %r21, 0;
	selp.b32 	%r59, 0, 2146435072, %p37;
	and.b32  	%r60, %r21, 2147483647;
	setp.ne.s32 	%p38, %r60, 1071644672;
	or.b32  	%r61, %r59, -2147483648;
	selp.b32 	%r62, %r61, %r59, %p38;
	selp.b32 	%r63, %r62, %r59, %p36;
	selp.b32 	%r64, %r63, %r59, %p35;
	mov.b32 	%r65, 0;
	mov.b64 	%fd128, {%r65, %r64};
$L__BB0_21:
	setp.eq.f32 	%p39, %f9, 0f3F800000;
	selp.f64 	%fd79, 0d3FF0000000000000, %fd128, %p39;
	add.f64 	%fd80, %fd17, %fd79;
	sqrt.rn.f64 	%fd81, %fd80;
	cvt.rn.f32.f64 	%f10, %fd81;
	cvt.f64.f32 	%fd82, %f10;
	setp.gt.f64 	%p40, %fd82, 0d3FE4CCCCCCCCCCCD;
	setp.eq.f32 	%p41, %f10, 0f00000000;
	or.pred  	%p42, %p41, %p40;
	@%p42 bra 	$L__BB0_45;
	setp.eq.s32 	%p43, %r5, 1062207488;
	cvt.f64.f32 	%fd83, %f1;
	ld.global.f32 	%f11, [%rd1+12];
	cvt.f64.f32 	%fd84, %f11;
	fma.rn.f64 	%fd85, %fd84, 0d3F7EB851EB851EB8, %fd83;
	cvt.f64.f32 	%fd86, %f2;
	ld.global.f32 	%f12, [%rd2+12];
	cvt.f64.f32 	%fd87, %f12;
	fma.rn.f64 	%fd88, %fd87, 0d3F7EB851EB851EB8, %fd86;
	sub.f64 	%fd26, %fd85, %fd88;
	{
	.reg .b32 %temp; 
	mov.b64 	{%temp, %r8}, %fd26;
	}
	abs.f64 	%fd27, %fd26;
	{ // callseq 3, 0
	.param .b64 param0;
	st.param.f64 	[param0], %fd27;
	.param .b64 retval0;
	call.uni (retval0), 
	__internal_accurate_pow, 
	(
	param0
	);
	ld.param.f64 	%fd89, [retval0];
	} // callseq 3
	setp.lt.s32 	%p44, %r8, 0;
	neg.f64 	%fd91, %fd89;
	selp.f64 	%fd92, %fd91, %fd89, %p43;
	selp.f64 	%fd130, %fd92, %fd89, %p44;
	setp.neu.f64 	%p45, %fd26, 0d0000000000000000;
	@%p45 bra 	$L__BB0_24;
	selp.b32 	%r67, %r8, 0, %p43;
	setp.lt.s32 	%p47, %r21, 0;
	or.b32  	%r68, %r67, 2146435072;
	selp.b32 	%r69, %r68, %r67, %p47;
	mov.b32 	%r70, 0;
	mov.b64 	%fd130, {%r70, %r69};
$L__BB0_24:
	add.f64 	%fd93, %fd26, 0d4000000000000000;
	{
	.reg .b32 %temp; 
	mov.b64 	{%temp, %r71}, %fd93;
	}
	and.b32  	%r72, %r71, 2146435072;
	setp.ne.s32 	%p48, %r72, 2146435072;
	@%p48 bra 	$L__BB0_29;
	setp.num.f64 	%p49, %fd26, %fd26;
	@%p49 bra 	$L__BB0_27;
	mov.f64 	%fd94, 0d4000000000000000;
	add.rn.f64 	%fd130, %fd26, %fd94;
	bra.uni 	$L__BB0_29;
$L__BB0_27:
	setp.neu.f64 	%p50, %fd27, 0d7FF0000000000000;
	@%p50 bra 	$L__BB0_29;
	setp.lt.s32 	%p51, %r8, 0;
	setp.eq.s32 	%p52, %r5, 1062207488;
	setp.lt.s32 	%p53, %r21, 0;
	selp.b32 	%r74, 0, 2146435072, %p53;
	and.b32  	%r75, %r21, 2147483647;
	setp.ne.s32 	%p54, %r75, 1071644672;
	or.b32  	%r76, %r74, -2147483648;
	selp.b32 	%r77, %r76, %r74, %p54;
	selp.b32 	%r78, %r77, %r74, %p52;
	selp.b32 	%r79, %r78, %r74, %p51;
	mov.b32 	%r80, 0;
	mov.b64 	%fd130, {%r80, %r79};
$L__BB0_29:
	setp.eq.s32 	%p55, %r5, 1062207488;
	setp.eq.f64 	%p56, %fd26, 0d3FF0000000000000;
	selp.f64 	%fd34, 0d3FF0000000000000, %fd130, %p56;
	cvt.f64.f32 	%fd95, %f4;
	ld.global.f32 	%f13, [%rd1+16];
	cvt.f64.f32 	%fd96, %f13;
	fma.rn.f64 	%fd97, %fd96, 0d3F7EB851EB851EB8, %fd95;
	cvt.f64.f32 	%fd98, %f5;
	ld.global.f32 	%f14, [%rd2+16];
	cvt.f64.f32 	%fd99, %f14;
	fma.rn.f64 	%fd100, %fd99, 0d3F7EB851EB851EB8, %fd98;
	sub.f64 	%fd35, %fd97, %fd100;
	{
	.reg .b32 %temp; 
	mov.b64 	{%temp, %r9}, %fd35;
	}
	abs.f64 	%fd36, %fd35;
	{ // callseq 4, 0
	.param .b64 param0;
	st.param.f64 	[param0], %fd36;
	.param .b64 retval0;
	call.uni (retval0), 
	__internal_accurate_pow, 
	(
	param0
	);
	ld.param.f64 	%fd101, [retval0];
	} // callseq 4
	setp.lt.s32 	%p57, %r9, 0;
	neg.f64 	%fd103, %fd101;
	selp.f64 	%fd104, %fd103, %fd101, %p55;
	selp.f64 	%fd132, %fd104, %fd101, %p57;
	setp.neu.f64 	%p58, %fd35, 0d0000000000000000;
	@%p58 bra 	$L__BB0_31;
	selp.b32 	%r82, %r9, 0, %p55;
	setp.lt.s32 	%p60, %r21, 0;
	or.b32  	%r83, %r82, 2146435072;
	selp.b32 	%r84, %r83, %r82, %p60;
	mov.b32 	%r85, 0;
	mov.b64 	%fd132, {%r85, %r84};
$L__BB0_31:
	add.f64 	%fd105, %fd35, 0d4000000000000000;
	{
	.reg .b32 %temp; 
	mov.b64 	{%temp, %r86}, %fd105;
	}
	and.b32  	%r87, %r86, 2146435072;
	setp.ne.s32 	%p61, %r87, 2146435072;
	@%p61 bra 	$L__BB0_36;
	setp.num.f64 	%p62, %fd35, %fd35;
	@%p62 bra 	$L__BB0_34;
	mov.f64 	%fd106, 0d4000000000000000;
	add.rn.f64 	%fd132, %fd35, %fd106;
	bra.uni 	$L__BB0_36;
$L__BB0_34:
	setp.neu.f64 	%p63, %fd36, 0d7FF0000000000000;
	@%p63 bra 	$L__BB0_36;
	setp.lt.s32 	%p66, %r21, 0;
	selp.b32 	%r89, 0, 2146435072, %p66;
	and.b32  	%r90, %r21, 2147483647;
	setp.ne.s32 	%p67, %r90, 1071644672;
	or.b32  	%r91, %r89, -2147483648;
	selp.b32 	%r92, %r91, %r89, %p67;
	selp.b32 	%r93, %r92, %r89, %p55;
	selp.b32 	%r94, %r93, %r89, %p57;
	mov.b32 	%r95, 0;
	mov.b64 	%fd132, {%r95, %r94};
$L__BB0_36:
	setp.eq.f64 	%p69, %fd35, 0d3FF0000000000000;
	selp.f64 	%fd107, 0d3FF0000000000000, %fd132, %p69;
	add.f64 	%fd43, %fd34, %fd107;
	cvt.f64.f32 	%fd108, %f7;
	ld.global.f32 	%f15, [%rd1+20];
	cvt.f64.f32 	%fd109, %f15;
	fma.rn.f64 	%fd110, %fd109, 0d3F7EB851EB851EB8, %fd108;
	cvt.f64.f32 	%fd111, %f8;
	ld.global.f32 	%f16, [%rd2+20];
	cvt.f64.f32 	%fd112, %f16;
	fma.rn.f64 	%fd113, %fd112, 0d3F7EB851EB851EB8, %fd111;
	sub.f64 	%fd44, %fd110, %fd113;
	{
	.reg .b32 %temp; 
	mov.b64 	{%temp, %r10}, %fd44;
	}
	abs.f64 	%fd45, %fd44;
	{ // callseq 5, 0
	.param .b64 param0;
	st.param.f64 	[param0], %fd45;
	.param .b64 retval0;
	call.uni (retval0), 
	__internal_accurate_pow, 
	(
	param0
	);
	ld.param.f64 	%fd114, [retval0];
	} // callseq 5
	setp.lt.s32 	%p70, %r10, 0;
	neg.f64 	%fd116, %fd114;
	selp.f64 	%fd117, %fd116, %fd114, %p55;
	selp.f64 	%fd134, %fd117, %fd114, %p70;
	setp.neu.f64 	%p71, %fd44, 0d0000000000000000;
	@%p71 bra 	$L__BB0_38;
	selp.b32 	%r97, %r10, 0, %p55;
	setp.lt.s32 	%p73, %r21, 0;
	or.b32  	%r98, %r97, 2146435072;
	selp.b32 	%r99, %r98, %r97, %p73;
	mov.b32 	%r100, 0;
	mov.b64 	%fd134, {%r100, %r99};
$L__BB0_38:
	add.f64 	%fd118, %fd44, 0d4000000000000000;
	{
	.reg .b32 %temp; 
	mov.b64 	{%temp, %r101}, %fd118;
	}
	and.b32  	%r102, %r101, 2146435072;
	setp.ne.s32 	%p74, %r102, 2146435072;
	@%p74 bra 	$L__BB0_43;
	setp.num.f64 	%p75, %fd44, %fd44;
	@%p75 bra 	$L__BB0_41;
	mov.f64 	%fd119, 0d4000000000000000;
	add.rn.f64 	%fd134, %fd44, %fd119;
	bra.uni 	$L__BB0_43;
$L__BB0_41:
	setp.neu.f64 	%p76, %fd45, 0d7FF0000000000000;
	@%p76 bra 	$L__BB0_43;
	setp.lt.s32 	%p77, %r10, 0;
	setp.eq.s32 	%p78, %r5, 1062207488;
	setp.lt.s32 	%p79, %r21, 0;
	selp.b32 	%r104, 0, 2146435072, %p79;
	and.b32  	%r105, %r21, 2147483647;
	setp.ne.s32 	%p80, %r105, 1071644672;
	or.b32  	%r106, %r104, -2147483648;
	selp.b32 	%r107, %r106, %r104, %p80;
	selp.b32 	%r108, %r107, %r104, %p78;
	selp.b32 	%r109, %r108, %r104, %p77;
	mov.b32 	%r110, 0;
	mov.b64 	%fd134, {%r110, %r109};
$L__BB0_43:
	setp.eq.f64 	%p81, %fd44, 0d3FF0000000000000;
	selp.f64 	%fd120, 0d3FF0000000000000, %fd134, %p81;
	add.f64 	%fd121, %fd43, %fd120;
	sqrt.rn.f64 	%fd122, %fd121;
	cvt.rn.f32.f64 	%f17, %fd122;
	setp.lt.f32 	%p82, %f10, %f17;
	@%p82 bra 	$L__BB0_45;
	ld.param.u64 	%rd13, [_Z18kernel_interactionP8PointSetS0__param_1];
	cvta.to.global.u64 	%rd8, %rd13;
	add.s64 	%rd10, %rd8, %rd6;
	mul.wide.s32 	%rd11, %r1, 24;
	add.s64 	%rd12, %rd8, %rd11;
	div.rn.f32 	%f18, %f3, %f10;
	div.rn.f32 	%f19, %f6, %f10;
	div.rn.f32 	%f20, %f9, %f10;
	mul.f32 	%f21, %f19, %f13;
	fma.rn.f32 	%f22, %f18, %f11, %f21;
	fma.rn.f32 	%f23, %f20, %f15, %f22;
	mul.f32 	%f24, %f19, %f14;
	fma.rn.f32 	%f25, %f18, %f12, %f24;
	fma.rn.f32 	%f26, %f20, %f16, %f25;
	sub.f32 	%f27, %f26, %f23;
	mul.f32 	%f28, %f18, %f27;
	atom.global.add.f32 	%f29, [%rd10+12], %f28;
	mul.f32 	%f30, %f19, %f27;
	atom.global.add.f32 	%f31, [%rd10+16], %f30;
	mul.f32 	%f32, %f20, %f27;
	atom.global.add.f32 	%f33, [%rd10+20], %f32;
	sub.f32 	%f34, %f23, %f26;
	mul.f32 	%f35, %f18, %f34;
	atom.global.add.f32 	%f36, [%rd12+12], %f35;
	mul.f32 	%f37, %f19, %f34;
	atom.global.add.f32 	%f38, [%rd12+16], %f37;
	mul.f32 	%f39, %f20, %f34;
	atom.global.add.f32 	%f40, [%rd12+20], %f39;
$L__BB0_45:
	ret;

}
	// .globl	_Z14kernel_gravityP8PointSet
.visible .entry _Z14kernel_gravityP8PointSet(
	.param .u64 .ptr .align 1 _Z14kernel_gravityP8PointSet_param_0
)
{
	.reg .b32 	%r<5>;
	.reg .b32 	%f<3>;
	.reg .b64 	%rd<5>;
	.reg .b64 	%fd<3>;

	ld.param.u64 	%rd1, [_Z14kernel_gravityP8PointSet_param_0];
	cvta.to.global.u64 	%rd2, %rd1;
	mov.u32 	%r1, %ctaid.x;
	mov.u32 	%r2, %ntid.x;
	mov.u32 	%r3, %tid.x;
	mad.lo.s32 	%r4, %r1, %r2, %r3;
	mul.wide.s32 	%rd3, %r4, 24;
	add.s64 	%rd4, %rd2, %rd3;
	ld.global.f32 	%f1, [%rd4+16];
	cvt.f64.f32 	%fd1, %f1;
	add.f64 	%fd2, %fd1, 0dBFB2D5CFAACD9E84;
	cvt.rn.f32.f64 	%f2, %fd2;
	st.global.f32 	[%rd4+16], %f2;
	ret;

}
	// .globl	_Z14kernel_advanceP8PointSetS0_
.visible .entry _Z14kernel_advanceP8PointSetS0_(
	.param .u64 .ptr .align 1 _Z14kernel_advanceP8PointSetS0__param_0,
	.param .u64 .ptr .align 1 _Z14kernel_advanceP8PointSetS0__param_1
)
{
	.reg .b32 	%r<5>;
	.reg .b32 	%f<13>;
	.reg .b64 	%rd<8>;
	.reg .b64 	%fd<13>;

	ld.param.u64 	%rd1, [_Z14kernel_advanceP8PointSetS0__param_0];
	ld.param.u64 	%rd2, [_Z14kernel_advanceP8PointSetS0__param_1];
	cvta.to.global.u64 	%rd3, %rd2;
	cvta.to.global.u64 	%rd4, %rd1;
	mov.u32 	%r1, %ctaid.x;
	mov.u32 	%r2, %ntid.x;
	mov.u32 	%r3, %tid.x;
	mad.lo.s32 	%r4, %r1, %r2, %r3;
	mul.wide.s32 	%rd5, %r4, 24;
	add.s64 	%rd6, %rd4, %rd5;
	ld.global.f32 	%f1, [%rd6+12];
	cvt.f64.f32 	%fd1, %f1;
	ld.global.f32 	%f2, [%rd6];
	cvt.f64.f32 	%fd2, %f2;
	fma.rn.f64 	%fd3, %fd1, 0d3F7EB851EB851EB8, %fd2;
	cvt.rn.f32.f64 	%f3, %fd3;
	st.global.f32 	[%rd6], %f3;
	ld.global.f32 	%f4, [%rd6+16];
	cvt.f64.f32 	%fd4, %f4;
	ld.global.f32 	%f5, [%rd6+4];
	cvt.f64.f32 	%fd5, %f5;
	fma.rn.f64 	%fd6, %fd4, 0d3F7EB851EB851EB8, %fd5;
	cvt.rn.f32.f64 	%f6, %fd6;
	st.global.f32 	[%rd6+4], %f6;
	ld.global.f32 	%f7, [%rd6+20];
	cvt.f64.f32 	%fd7, %f7;
	ld.global.f32 	%f8, [%rd6+8];
	cvt.f64.f32 	%fd8, %f8;
	fma.rn.f64 	%fd9, %fd7, 0d3F7EB851EB851EB8, %fd8;
	cvt.rn.f32.f64 	%f9, %fd9;
	st.global.f32 	[%rd6+8], %f9;
	mul.f64 	%fd10, %fd1, 0d3FEFDF3B645A1CAC;
	cvt.rn.f32.f64 	%f10, %fd10;
	st.global.f32 	[%rd6+12], %f10;
	mul.f64 	%fd11, %fd4, 0d3FEFDF3B645A1CAC;
	cvt.rn.f32.f64 	%f11, %fd11;
	st.global.f32 	[%rd6+16], %f11;
	mul.f64 	%fd12, %fd7, 0d3FEFDF3B645A1CAC;
	cvt.rn.f32.f64 	%f12, %fd12;
	st.global.f32 	[%rd6+20], %f12;
	add.s64 	%rd7, %rd3, %rd5;
	st.global.f32 	[%rd7], %f3;
	st.global.f32 	[%rd7+4], %f6;
	st.global.f32 	[%rd7+8], %f9;
	st.global.f32 	[%rd7+12], %f10;
	st.global.f32 	[%rd7+16], %f11;
	st.global.f32 	[%rd7+20], %f12;
	ret;

}
	// .globl	_Z12kernel_worldP8PointSet
.visible .entry _Z12kernel_worldP8PointSet(
	.param .u64 .ptr .align 1 _Z12kernel_worldP8PointSet_param_0
)
{
	.reg .pred 	%p<6>;
	.reg .b32 	%r<10>;
	.reg .b32 	%f<19>;
	.reg .b64 	%rd<5>;
	.reg .b64 	%fd<4>;

	ld.param.u64 	%rd2, [_Z12kernel_worldP8PointSet_param_0];
	cvta.to.global.u64 	%rd3, %rd2;
	mov.u32 	%r1, %ctaid.x;
	mov.u32 	%r2, %ntid.x;
	mov.u32 	%r3, %tid.x;
	mad.lo.s32 	%r4, %r1, %r2, %r3;
	mul.wide.s32 	%rd4, %r4, 24;
	add.s64 	%rd1, %rd3, %rd4;
	ld.global.f32 	%f1, [%rd1+4];
	cvt.f64.f32 	%fd3, %f1;
	setp.geu.f64 	%p1, %fd3, 0d3FD3333333333333;
	@%p1 bra 	$L__BB3_2;
	mov.b32 	%r5, 1050253722;
	st.global.u32 	[%rd1+4], %r5;
	ld.global.f32 	%f2, [%rd1+16];
	abs.f32 	%f3, %f2;
	mul.f32 	%f4, %f3, 0f3F000000;
	st.global.f32 	[%rd1+16], %f4;
$L__BB3_2:
	ld.global.f32 	%f5, [%rd1];
	cvt.f64.f32 	%fd1, %f5;
	setp.geu.f64 	%p2, %fd1, 0dC023666666666666;
	@%p2 bra 	$L__BB3_4;
	mov.b32 	%r7, -1055182029;
	st.global.u32 	[%rd1], %r7;
	ld.global.f32 	%f9, [%rd1+12];
	abs.f32 	%f10, %f9;
	mul.f32 	%f11, %f10, 0f3F000000;
	st.global.f32 	[%rd1+12], %f11;
	bra.uni 	$L__BB3_6;
$L__BB3_4:
	setp.leu.f64 	%p3, %fd1, 0d4023666666666666;
	@%p3 bra 	$L__BB3_6;
	mov.b32 	%r6, 1092301619;
	st.global.u32 	[%rd1], %r6;
	ld.global.f32 	%f6, [%rd1+12];
	abs.f32 	%f7, %f6;
	mul.f32 	%f8, %f7, 0fBF000000;
	st.global.f32 	[%rd1+12], %f8;
$L__BB3_6:
	ld.global.f32 	%f12, [%rd1+8];
	cvt.f64.f32 	%fd2, %f12;
	setp.geu.f64 	%p4, %fd2, 0dC023666666666666;
	@%p4 bra 	$L__BB3_8;
	mov.b32 	%r9, -1055182029;
	st.global.u32 	[%rd1+8], %r9;
	ld.global.f32 	%f16, [%rd1+20];
	abs.f32 	%f17, %f16;
	mul.f32 	%f18, %f17, 0f3F000000;
	st.global.f32 	[%rd1+20], %f18;
	bra.uni 	$L__BB3_10;
$L__BB3_8:
	setp.leu.f64 	%p5, %fd2, 0d4023666666666666;
	@%p5 bra 	$L__BB3_10;
	mov.b32 	%r8, 1092301619;
	st.global.u32 	[%rd1+8], %r8;
	ld.global.f32 	%f13, [%rd1+20];
	abs.f32 	%f14, %f13;
	mul.f32 	%f15, %f14, 0fBF000000;
	st.global.f32 	[%rd1+20], %f15;
$L__BB3_10:
	ret;

}
	// .globl	_Z12kernel_printP8PointSet
.visible .entry _Z12kernel_printP8PointSet(
	.param .u64 .ptr .align 1 _Z12kernel_printP8PointSet_param_0
)
{
	.local .align 8 .b8 	__local_depot4[24];
	.reg .b64 	%SP;
	.reg .b64 	%SPL;
	.reg .b32 	%r<7>;
	.reg .b32 	%f<4>;
	.reg .b64 	%rd<9>;
	.reg .b64 	%fd<4>;

	mov.u64 	%SPL, __local_depot4;
	cvta.local.u64 	%SP, %SPL;
	ld.param.u64 	%rd1, [_Z12kernel_printP8PointSet_param_0];
	cvta.to.global.u64 	%rd2, %rd1;
	add.u64 	%rd3, %SP, 0;
	add.u64 	%rd4, %SPL, 0;
	mov.u32 	%r1, %ctaid.x;
	mov.u32 	%r2, %ntid.x;
	mov.u32 	%r3, %tid.x;
	mad.lo.s32 	%r4, %r1, %r2, %r3;
	mul.wide.s32 	%rd5, %r4, 24;
	add.s64 	%rd6, %rd2, %rd5;
	ld.global.f32 	%f1, [%rd6];
	cvt.f64.f32 	%fd1, %f1;
	ld.global.f32 	%f2, [%rd6+4];
	cvt.f64.f32 	%fd2, %f2;
	ld.global.f32 	%f3, [%rd6+8];
	cvt.f64.f32 	%fd3, %f3;
	st.local.f64 	[%rd4], %fd1;
	st.local.f64 	[%rd4+8], %fd2;
	st.local.f64 	[%rd4+16], %fd3;
	mov.u64 	%rd7, $str;
	cvta.global.u64 	%rd8, %rd7;
	{ // callseq 6, 0
	.param .b64 param0;
	st.param.b64 	[param0], %rd8;
	.param .b64 param1;
	st.param.b64 	[param1], %rd3;
	.param .b32 retval0;
	call.uni (retval0), 
	vprintf, 
	(
	param0, 
	param1
	);
	ld.param.b32 	%r5, [retval0];
	} // callseq 6
	ret;

}
.func  (.param .b64 func_retval0) __internal_accurate_pow(
	.param .b64 __internal_accurate_pow_param_0
)
{
	.reg .pred 	%p<8>;
	.reg .b32 	%r<49>;
	.reg .b32 	%f<3>;
	.reg .b64 	%fd<109>;

	ld.param.f64 	%fd10, [__internal_accurate_pow_param_0];
	{
	.reg .b32 %temp; 
	mov.b64 	{%temp, %r46}, %fd10;
	}
	{
	.reg .b32 %temp; 
	mov.b64 	{%r45, %temp}, %fd10;
	}
	shr.u32 	%r47, %r46, 20;
	setp.gt.u32 	%p1, %r46, 1048575;
	@%p1 bra 	$L__BB5_2;
	mul.f64 	%fd11, %fd10, 0d4350000000000000;
	{
	.reg .b32 %temp; 
	mov.b64 	{%temp, %r46}, %fd11;
	}
	{
	.reg .b32 %temp; 
	mov.b64 	{%r45, %temp}, %fd11;
	}
	shr.u32 	%r16, %r46, 20;
	add.s32 	%r47, %r16, -54;
$L__BB5_2:
	add.s32 	%r48, %r47, -1023;
	and.b32  	%r17, %r46, -2146435073;
	or.b32  	%r18, %r17, 1072693248;
	mov.b64 	%fd107, {%r45, %r18};
	setp.lt.u32 	%p2, %r18, 1073127583;
	@%p2 bra 	$L__BB5_4;
	{
	.reg .b32 %temp; 
	mov.b64 	{%r19, %temp}, %fd107;
	}
	{
	.reg .b32 %temp; 
	mov.b64 	{%temp, %r20}, %fd107;
	}
	add.s32 	%r21, %r20, -1048576;
	mov.b64 	%fd107, {%r19, %r21};
	add.s32 	%r48, %r47, -1022;
$L__BB5_4:
	add.f64 	%fd12, %fd107, 0dBFF0000000000000;
	add.f64 	%fd13, %fd107, 0d3FF0000000000000;
	rcp.approx.ftz.f64 	%fd14, %fd13;
	neg.f64 	%fd15, %fd13;
	fma.rn.f64 	%fd16, %fd15, %fd14, 0d3FF0000000000000;
	fma.rn.f64 	%fd17, %fd16, %fd16, %fd16;
	fma.rn.f64 	%fd18, %fd17, %fd14, %fd14;
	mul.f64 	%fd19, %fd12, %fd18;
	fma.rn.f64 	%fd20, %fd12, %fd18, %fd19;
	mul.f64 	%fd21, %fd20, %fd20;
	fma.rn.f64 	%fd22, %fd21, 0d3EB0F5FF7D2CAFE2, 0d3ED0F5D241AD3B5A;
	fma.rn.f64 	%fd23, %fd22, %fd21, 0d3EF3B20A75488A3F;
	fma.rn.f64 	%fd24, %fd23, %fd21, 0d3F1745CDE4FAECD5;
	fma.rn.f64 	%fd25, %fd24, %fd21, 0d3F3C71C7258A578B;
	fma.rn.f64 	%fd26, %fd25, %fd21, 0d3F6249249242B910;
	fma.rn.f64 	%fd27, %fd26, %fd21, 0d3F89999999999DFB;
	sub.f64 	%fd28, %fd12, %fd20;
	add.f64 	%fd29, %fd28, %fd28;
	neg.f64 	%fd30, %fd20;
	fma.rn.f64 	%fd31, %fd30, %fd12, %fd29;
	mul.f64 	%fd32, %fd18, %fd31;
	fma.rn.f64 	%fd33, %fd21, %fd27, 0d3FB5555555555555;
	mov.f64 	%fd34, 0d3FB5555555555555;
	sub.f64 	%fd35, %fd34, %fd33;
	fma.rn.f64 	%fd36, %fd21, %fd27, %fd35;
	add.f64 	%fd37, %fd36, 0dBC46A4CB00B9E7B0;
	add.f64 	%fd38, %fd33, %fd37;
	sub.f64 	%fd39, %fd33, %fd38;
	add.f64 	%fd40, %fd37, %fd39;
	mul.rn.f64 	%fd41, %fd20, %fd20;
	neg.f64 	%fd42, %fd41;
	fma.rn.f64 	%fd43, %fd20, %fd20, %fd42;
	{
	.reg .b32 %temp; 
	mov.b64 	{%r22, %temp}, %fd32;
	}
	{
	.reg .b32 %temp; 
	mov.b64 	{%temp, %r23}, %fd32;
	}
	add.s32 	%r24, %r23, 1048576;
	mov.b64 	%fd44, {%r22, %r24};
	fma.rn.f64 	%fd45, %fd20, %fd44, %fd43;
	mul.rn.f64 	%fd46, %fd41, %fd20;
	neg.f64 	%fd47, %fd46;
	fma.rn.f64 	%fd48, %fd41, %fd20, %fd47;
	fma.rn.f64 	%fd49, %fd41, %fd32, %fd48;
	fma.rn.f64 	%fd50, %fd45, %fd20, %fd49;
	mul.rn.f64 	%fd51, %fd38, %fd46;
	neg.f64 	%fd52, %fd51;
	fma.rn.f64 	%fd53, %fd38, %fd46, %fd52;
	fma.rn.f64 	%fd54, %fd38, %fd50, %fd53;
	fma.rn.f64 	%fd55, %fd40, %fd46, %fd54;
	add.f64 	%fd56, %fd51, %fd55;
	sub.f64 	%fd57, %fd51, %fd56;
	add.f64 	%fd58, %fd55, %fd57;
	add.f64 	%fd59, %fd20, %fd56;
	sub.f64 	%fd60, %fd20, %fd59;
	add.f64 	%fd61, %fd56, %fd60;
	add.f64 	%fd62, %fd58, %fd61;
	add.f64 	%fd63, %fd32, %fd62;
	add.f64 	%fd64, %fd59, %fd63;
	sub.f64 	%fd65, %fd59, %fd64;
	add.f64 	%fd66, %fd63, %fd65;
	xor.b32  	%r25, %r48, -2147483648;
	mov.b32 	%r26, 1127219200;
	mov.b64 	%fd67, {%r25, %r26};
	mov.b32 	%r27, -2147483648;
	mov.b64 	%fd68, {%r27, %r26};
	sub.f64 	%fd69, %fd67, %fd68;
	fma.rn.f64 	%fd70, %fd69, 0d3FE62E42FEFA39EF, %fd64;
	fma.rn.f64 	%fd71, %fd69, 0dBFE62E42FEFA39EF, %fd70;
	sub.f64 	%fd72, %fd71, %fd64;
	sub.f64 	%fd73, %fd66, %fd72;
	fma.rn.f64 	%fd74, %fd69, 0d3C7ABC9E3B39803F, %fd73;
	add.f64 	%fd75, %fd70, %fd74;
	sub.f64 	%fd76, %fd70, %fd75;
	add.f64 	%fd77, %fd74, %fd76;
	mov.f64 	%fd78, 0d4000000000000000;
	{
	.reg .b32 %temp; 
	mov.b64 	{%temp, %r28}, %fd78;
	}
	{
	.reg .b32 %temp; 
	mov.b64 	{%r29, %temp}, %fd78;
	}
	shl.b32 	%r30, %r28, 1;
	setp.gt.u32 	%p3, %r30, -33554433;
	and.b32  	%r31, %r28, -15728641;
	selp.b32 	%r32, %r31, %r28, %p3;
	mov.b64 	%fd79, {%r29, %r32};
	mul.rn.f64 	%fd80, %fd75, %fd79;
	neg.f64 	%fd81, %fd80;
	fma.rn.f64 	%fd82, %fd75, %fd79, %fd81;
	fma.rn.f64 	%fd83, %fd77, %fd79, %fd82;
	add.f64 	%fd4, %fd80, %fd83;
	sub.f64 	%fd84, %fd80, %fd4;
	add.f64 	%fd5, %fd83, %fd84;
	fma.rn.f64 	%fd85, %fd4, 0d3FF71547652B82FE, 0d4338000000000000;
	{
	.reg .b32 %temp; 
	mov.b64 	{%r13, %temp}, %fd85;
	}
	mov.f64 	%fd86, 0dC338000000000000;
	add.rn.f64 	%fd87, %fd85, %fd86;
	fma.rn.f64 	%fd88, %fd87, 0dBFE62E42FEFA39EF, %fd4;
	fma.rn.f64 	%fd89, %fd87, 0dBC7ABC9E3B39803F, %fd88;
	fma.rn.f64 	%fd90, %fd89, 0d3E5ADE1569CE2BDF, 0d3E928AF3FCA213EA;
	fma.rn.f64 	%fd91, %fd90, %fd89, 0d3EC71DEE62401315;
	fma.rn.f64 	%fd92, %fd91, %fd89, 0d3EFA01997C89EB71;
	fma.rn.f64 	%fd93, %fd92, %fd89, 0d3F2A01A014761F65;
	fma.rn.f64 	%fd94, %fd93, %fd89, 0d3F56C16C1852B7AF;
	fma.rn.f64 	%fd95, %fd94, %fd89, 0d3F81111111122322;
	fma.rn.f64 	%fd96, %fd95, %fd89, 0d3FA55555555502A1;
	fma.rn.f64 	%fd97, %fd96, %fd89, 0d3FC5555555555511;
	fma.rn.f64 	%fd98, %fd97, %fd89, 0d3FE000000000000B;
	fma.rn.f64 	%fd99, %fd98, %fd89, 0d3FF0000000000000;
	fma.rn.f64 	%fd100, %fd99, %fd89, 0d3FF0000000000000;
	{
	.reg .b32 %temp; 
	mov.b64 	{%r14, %temp}, %fd100;
	}
	{
	.reg .b32 %temp; 
	mov.b64 	{%temp, %r15}, %fd100;
	}
	shl.b32 	%r33, %r13, 20;
	add.s32 	%r34, %r33, %r15;
	mov.b64 	%fd108, {%r14, %r34};
	{
	.reg .b32 %temp; 
	mov.b64 	{%temp, %r35}, %fd4;
	}
	mov.b32 	%f2, %r35;
	abs.f32 	%f1, %f2;
	setp.lt.f32 	%p4, %f1, 0f4086232B;
	@%p4 bra 	$L__BB5_7;
	setp.lt.f64 	%p5, %fd4, 0d0000000000000000;
	add.f64 	%fd101, %fd4, 0d7FF0000000000000;
	selp.f64 	%fd108, 0d0000000000000000, %fd101, %p5;
	setp.geu.f32 	%p6, %f1, 0f40874800;
	@%p6 bra 	$L__BB5_7;
	shr.u32 	%r36, %r13, 31;
	add.s32 	%r37, %r13, %r36;
	shr.s32 	%r38, %r37, 1;
	shl.b32 	%r39, %r38, 20;
	add.s32 	%r40, %r15, %r39;
	mov.b64 	%fd102, {%r14, %r40};
	sub.s32 	%r41, %r13, %r38;
	shl.b32 	%r42, %r41, 20;
	add.s32 	%r43, %r42, 1072693248;
	mov.b32 	%r44, 0;
	mov.b64 	%fd103, {%r44, %r43};
	mul.f64 	%fd108, %fd103, %fd102;
$L__BB5_7:
	abs.f64 	%fd104, %fd108;
	setp.eq.f64 	%p7, %fd104, 0d7FF0000000000000;
	fma.rn.f64 	%fd105, %fd108, %fd5, %fd108;
	selp.f64 	%fd106, %fd108, %fd105, %p7;
	st.param.f64 	[func_retval0], %fd106;
	ret;

}


// ===== COMPILED SASS (sm_100) =====

	.target	sm_100

	.elftype	@"ET_EXEC"


//--------------------- .note.nv.tkinfo           --------------------------
	.section	.note.nv.tkinfo,"",@"SHT_NOTE"
	.sectionflags	@"SHF_NOTE_NV_TKINFO"
	.tkinfo
        /*0018*/ 	.word	0x00000002
        /*0030*/ 	.string	""
        /*0030*/ 	.string	"ptxas"
        /*0030*/ 	.string	"Cuda compilation tools, release 13.0, V13.0.88"
        /*0030*/ 	.string	"Build cuda_13.0.r13.0/compiler.36424714_0"
        /*0030*/ 	.string	"-arch sm_100 -m 64 "



//--------------------- .note.nv.cuinfo           --------------------------
	.section	.note.nv.cuinfo,"",@"SHT_NOTE"
	.sectionflags	@"SHF_NOTE_NV_CUINFO"
        /*0018*/ 	.short	0x0002
        /*001a*/ 	.short	0x0064
        /*001c*/ 	.short	0x0082
	.zero		2


//--------------------- .nv.info                  --------------------------
	.section	.nv.info,"",@"SHT_CUDA_INFO"
	.align	4


	//----- nvinfo : EIATTR_REGCOUNT
	.align		4
        /*0000*/ 	.byte	0x04, 0x2f
        /*0002*/ 	.short	(.L_2 - .L_1)
	.align		4
.L_1:
        /*0004*/ 	.word	index@(_Z18kernel_interactionP8PointSetS0_)
        /*0008*/ 	.word	0x0000002c


	//----- nvinfo : EIATTR_FRAME_SIZE
	.align		4
.L_2:
        /*000c*/ 	.byte	0x04, 0x11
        /*000e*/ 	.short	(.L_4 - .L_3)
	.align		4
.L_3:
        /*0010*/ 	.word	index@($_Z18kernel_interactionP8PointSetS0_$__internal_accurate_pow)
        /*0014*/ 	.word	0x00000000


	//----- nvinfo : EIATTR_FRAME_SIZE
	.align		4
.L_4:
        /*0018*/ 	.byte	0x04, 0x11
        /*001a*/ 	.short	(.L_6 - .L_5)
	.align		4
.L_5:
        /*001c*/ 	.word	index@($__internal_1_$__cuda_sm3x_div_rn_noftz_f32_slowpath)
        /*0020*/ 	.word	0x00000000


	//----- nvinfo : EIATTR_FRAME_SIZE
	.align		4
.L_6:
        /*0024*/ 	.byte	0x04, 0x11
        /*0026*/ 	.short	(.L_8 - .L_7)
	.align		4
.L_7:
        /*0028*/ 	.word	index@($__internal_0_$__cuda_sm20_dsqrt_rn_f64_mediumpath_v1)
        /*002c*/ 	.word	0x00000000


	//----- nvinfo : EIATTR_FRAME_SIZE
	.align		4
.L_8:
        /*0030*/ 	.byte	0x04, 0x11
        /*0032*/ 	.short	(.L_10 - .L_9)
	.align		4
.L_9:
        /*0034*/ 	.word	index@(_Z18kernel_interactionP8PointSetS0_)
        /*0038*/ 	.word	0x00000000


	//----- nvinfo : EIATTR_REGCOUNT
	.align		4
.L_10:
        /*003c*/ 	.byte	0x04, 0x2f
        /*003e*/ 	.short	(.L_12 - .L_11)
	.align		4
.L_11:
        /*0040*/ 	.word	index@(_Z14kernel_gravityP8PointSet)
        /*0044*/ 	.word	0x00000008


	//----- nvinfo : EIATTR_FRAME_SIZE
	.align		4
.L_12:
        /*0048*/ 	.byte	0x04, 0x11
        /*004a*/ 	.short	(.L_14 - .L_13)
	.align		4
.L_13:
        /*004c*/ 	.word	index@(_Z14kernel_gravityP8PointSet)
        /*0050*/ 	.word	0x00000000


	//----- nvinfo : EIATTR_REGCOUNT
	.align		4
.L_14:
        /*0054*/ 	.byte	0x04, 0x2f
        /*0056*/ 	.short	(.L_16 - .L_15)
	.align		4
.L_15:
        /*0058*/ 	.word	index@(_Z14kernel_advanceP8PointSetS0_)
        /*005c*/ 	.word	0x00000019


	//----- nvinfo : EIATTR_FRAME_SIZE
	.align		4
.L_16:
        /*0060*/ 	.byte	0x04, 0x11
        /*0062*/ 	.short	(.L_18 - .L_17)
	.align		4
.L_17:
        /*0064*/ 	.word	index@(_Z14kernel_advanceP8PointSetS0_)
        /*0068*/ 	.word	0x00000000


	//----- nvinfo : EIATTR_REGCOUNT
	.align		4
.L_18:
        /*006c*/ 	.byte	0x04, 0x2f
        /*006e*/ 	.short	(.L_20 - .L_19)
	.align		4
.L_19:
        /*0070*/ 	.word	index@(_Z12kernel_worldP8PointSet)
        /*0074*/ 	.word	0x0000000c


	//----- nvinfo : EIATTR_FRAME_SIZE
	.align		4
.L_20:
        /*0078*/ 	.byte	0x04, 0x11
        /*007a*/ 	.short	(.L_22 - .L_21)
	.align		4
.L_21:
        /*007c*/ 	.word	index@(_Z12kernel_worldP8PointSet)
        /*0080*/ 	.word	0x00000000


	//----- nvinfo : EIATTR_REGCOUNT
	.align		4
.L_22:
        /*0084*/ 	.byte	0x04, 0x2f
        /*0086*/ 	.short	(.L_24 - .L_23)
	.align		4
.L_23:
        /*0088*/ 	.word	index@(_Z12kernel_printP8PointSet)
        /*008c*/ 	.word	0x00000018


	//----- nvinfo : EIATTR_FRAME_SIZE
	.align		4
.L_24:
        /*0090*/ 	.byte	0x04, 0x11
        /*0092*/ 	.short	(.L_26 - .L_25)
	.align		4
.L_25:
        /*0094*/ 	.word	index@(_Z12kernel_printP8PointSet)
        /*0098*/ 	.word	0x00000018


	//----- nvinfo : EIATTR_MIN_STACK_SIZE
	.align		4
.L_26:
        /*009c*/ 	.byte	0x04, 0x12
        /*009e*/ 	.short	(.L_28 - .L_27)
	.align		4
.L_27:
        /*00a0*/ 	.word	index@(_Z12kernel_printP8PointSet)
        /*00a4*/ 	.word	0x00000018


	//----- nvinfo : EIATTR_MIN_STACK_SIZE
	.align		4
.L_28:
        /*00a8*/ 	.byte	0x04, 0x12
        /*00aa*/ 	.short	(.L_30 - .L_29)
	.align		4
.L_29:
        /*00ac*/ 	.word	index@(_Z12kernel_worldP8PointSet)
        /*00b0*/ 	.word	0x00000000


	//----- nvinfo : EIATTR_MIN_STACK_SIZE
	.align		4
.L_30:
        /*00b4*/ 	.byte	0x04, 0x12
        /*00b6*/ 	.short	(.L_32 - .L_31)
	.align		4
.L_31:
        /*00b8*/ 	.word	index@(_Z14kernel_advanceP8PointSetS0_)
        /*00bc*/ 	.word	0x00000000


	//----- nvinfo : EIATTR_MIN_STACK_SIZE
	.align		4
.L_32:
        /*00c0*/ 	.byte	0x04, 0x12
        /*00c2*/ 	.short	(.L_34 - .L_33)
	.align		4
.L_33:
        /*00c4*/ 	.word	index@(_Z14kernel_gravityP8PointSet)
        /*00c8*/ 	.word	0x00000000


	//----- nvinfo : EIATTR_MIN_STACK_SIZE
	.align		4
.L_34:
        /*00cc*/ 	.byte	0x04, 0x12
        /*00ce*/ 	.short	(.L_36 - .L_35)
	.align		4
.L_35:
        /*00d0*/ 	.word	index@(_Z18kernel_interactionP8PointSetS0_)
        /*00d4*/ 	.word	0x00000000
.L_36:


//--------------------- .nv.compat                --------------------------
	.section	.nv.compat,"",@"SHT_CUDA_COMPAT_INFO"
	.align	4
        /*0000*/ 	.byte	0x02, 0x09, 0x00, 0x00, 0x02, 0x02, 0x01, 0x00, 0x02, 0x05, 0x05, 0x00, 0x03, 0x07, 0x01, 0x01
        /*0010*/ 	.byte	0x02, 0x03, 0x00, 0x00, 0x02, 0x06, 0x01, 0x00, 0x04, 0x0b, 0x08, 0x00, 0x01, 0x00, 0x00, 0x00
        /*0020*/ 	.byte	0x00, 0x00, 0x00, 0x00


//--------------------- .nv.info._Z12kernel_printP8PointSet --------------------------
	.section	.nv.info._Z12kernel_printP8PointSet,"",@"SHT_CUDA_INFO"
	.sectionflags	@""
	.align	4


	//----- nvinfo : EIATTR_CUDA_API_VERSION
	.align		4
        /*0000*/ 	.byte	0x04, 0x37
        /*0002*/ 	.short	(.L_38 - .L_37)
.L_37:
        /*0004*/ 	.word	0x00000082


	//----- nvinfo : EIATTR_KPARAM_INFO
	.align		4
.L_38:
        /*0008*/ 	.byte	0x04, 0x17
        /*000a*/ 	.short	(.L_40 - .L_39)
.L_39:
        /*000c*/ 	.word	0x00000000
        /*0010*/ 	.short	0x0000
        /*0012*/ 	.short	0x0000
        /*0014*/ 	.byte	0x00, 0xf5, 0x21, 0x00


	//----- nvinfo : EIATTR_SPARSE_MMA_MASK
	.align		4
.L_40:
        /*0018*/ 	.byte	0x03, 0x50
        /*001a*/ 	.short	0x0000


	//----- nvinfo : EIATTR_MAXREG_COUNT
	.align		4
        /*001c*/ 	.byte	0x03, 0x1b
        /*001e*/ 	.short	0x00ff


	//----- nvinfo : EIATTR_EXTERNS
	.align		4
        /*0020*/ 	.byte	0x04, 0x0f
        /*0022*/ 	.short	(.L_42 - .L_41)


	//   ....[0]....
	.align		4
.L_41:
        /*0024*/ 	.word	index@(vprintf)


	//----- nvinfo : EIATTR_MERCURY_ISA_VERSION
	.align		4
.L_42:
        /*0028*/ 	.byte	0x03, 0x5f
        /*002a*/ 	.short	0x0101


	//----- nvinfo : EIATTR_VRC_CTA_INIT_COUNT
	.align		4
        /*002c*/ 	.byte	0x02, 0x4a
	.zero		1
	.zero		1


	//----- nvinfo : EIATTR_SYSCALL_OFFSETS
	.align		4
        /*0030*/ 	.byte	0x04, 0x46
        /*0032*/ 	.short	(.L_44 - .L_43)


	//   ....[0]....
.L_43:
        /*0034*/ 	.word	0x000001c0


	//----- nvinfo : EIATTR_EXIT_INSTR_OFFSETS
	.align		4
.L_44:
        /*0038*/ 	.byte	0x04, 0x1c
        /*003a*/ 	.short	(.L_46 - .L_45)


	//   ....[0]....
.L_45:
        /*003c*/ 	.word	0x000001d0


	//----- nvinfo : EIATTR_CBANK_PARAM_SIZE
	.align		4
.L_46:
        /*0040*/ 	.byte	0x03, 0x19
        /*0042*/ 	.short	0x0008


	//----- nvinfo : EIATTR_PARAM_CBANK
	.align		4
        /*0044*/ 	.byte	0x04, 0x0a
        /*0046*/ 	.short	(.L_48 - .L_47)
	.align		4
.L_47:
        /*0048*/ 	.word	index@(.nv.constant0._Z12kernel_printP8PointSet)
        /*004c*/ 	.short	0x0380
        /*004e*/ 	.short	0x0008


	//----- nvinfo : EIATTR_SW_WAR
	.align		4
.L_48:
        /*0050*/ 	.byte	0x04, 0x36
        /*0052*/ 	.short	(.L_50 - .L_49)
.L_49:
        /*0054*/ 	.word	0x00000008
.L_50:


//--------------------- .nv.info._Z12kernel_worldP8PointSet --------------------------
	.section	.nv.info._Z12kernel_worldP8PointSet,"",@"SHT_CUDA_INFO"
	.sectionflags	@""
	.align	4


	//----- nvinfo : EIATTR_CUDA_API_VERSION
	.align		4
        /*0000*/ 	.byte	0x04, 0x37
        /*0002*/ 	.short	(.L_52 - .L_51)
.L_51:
        /*0004*/ 	.word	0x00000082


	//----- nvinfo : EIATTR_KPARAM_INFO
	.align		4
.L_52:
        /*0008*/ 	.byte	0x04, 0x17
        /*000a*/ 	.short	(.L_54 - .L_53)
.L_53:
        /*000c*/ 	.word	0x00000000
        /*0010*/ 	.short	0x0000
        /*0012*/ 	.short	0x0000
        /*0014*/ 	.byte	0x00, 0xf5, 0x21, 0x00


	//----- nvinfo : EIATTR_SPARSE_MMA_MASK
	.align		4
.L_54:
        /*0018*/ 	.byte	0x03, 0x50
        /*001a*/ 	.short	0x0000


	//----- nvinfo : EIATTR_MAXREG_COUNT
	.align		4
        /*001c*/ 	.byte	0x03, 0x1b
        /*001e*/ 	.short	0x00ff


	//----- nvinfo : EIATTR_MERCURY_ISA_VERSION
	.align		4
        /*0020*/ 	.byte	0x03, 0x5f
        /*0022*/ 	.short	0x0101


	//----- nvinfo : EIATTR_VRC_CTA_INIT_COUNT
	.align		4
        /*0024*/ 	.byte	0x02, 0x4a
	.zero		1
	.zero		1


	//----- nvinfo : EIATTR_EXIT_INSTR_OFFSETS
	.align		4
        /*0028*/ 	.byte	0x04, 0x1c
        /*002a*/ 	.short	(.L_56 - .L_55)


	//   ....[0]....
.L_55:
        /*002c*/ 	.word	0x00000320


	//   ....[1]....
        /*0030*/ 	.word	0x00000360


	//   ....[2]....
        /*0034*/ 	.word	0x000003c0


	//----- nvinfo : EIATTR_CRS_STACK_SIZE
	.align		4
.L_56:
        /*0038*/ 	.byte	0x04, 0x1e
        /*003a*/ 	.short	(.L_58 - .L_57)
.L_57:
        /*003c*/ 	.word	0x00000000


	//----- nvinfo : EIATTR_CBANK_PARAM_SIZE
	.align		4
.L_58:
        /*0040*/ 	.byte	0x03, 0x19
        /*0042*/ 	.short	0x0008


	//----- nvinfo : EIATTR_PARAM_CBANK
	.align		4
        /*0044*/ 	.byte	0x04, 0x0a
        /*0046*/ 	.short	(.L_60 - .L_59)
	.align		4
.L_59:
        /*0048*/ 	.word	index@(.nv.constant0._Z12kernel_worldP8PointSet)
        /*004c*/ 	.short	0x0380
        /*004e*/ 	.short	0x0008


	//----- nvinfo : EIATTR_SW_WAR
	.align		4
.L_60:
        /*0050*/ 	.byte	0x04, 0x36
        /*0052*/ 	.short	(.L_62 - .L_61)
.L_61:
        /*0054*/ 	.word	0x00000008
.L_62:


//--------------------- .nv.info._Z14kernel_advanceP8PointSetS0_ --------------------------
	.section	.nv.info._Z14kernel_advanceP8PointSetS0_,"",@"SHT_CUDA_INFO"
	.sectionflags	@""
	.align	4


	//----- nvinfo : EIATTR_CUDA_API_VERSION
	.align		4
        /*0000*/ 	.byte	0x04, 0x37
        /*0002*/ 	.short	(.L_64 - .L_63)
.L_63:
        /*0004*/ 	.word	0x00000082


	//----- nvinfo : EIATTR_KPARAM_INFO
	.align		4
.L_64:
        /*0008*/ 	.byte	0x04, 0x17
        /*000a*/ 	.short	(.L_66 - .L_65)
.L_65:
        /*000c*/ 	.word	0x00000000
        /*0010*/ 	.short	0x0001
        /*0012*/ 	.short	0x0008
        /*0014*/ 	.byte	0x00, 0xf5, 0x21, 0x00


	//----- nvinfo : EIATTR_KPARAM_INFO
	.align		4
.L_66:
        /*0018*/ 	.byte	0x04, 0x17
        /*001a*/ 	.short	(.L_68 - .L_67)
.L_67:
        /*001c*/ 	.word	0x00000000
        /*0020*/ 	.short	0x0000
        /*0022*/ 	.short	0x0000
        /*0024*/ 	.byte	0x00, 0xf5, 0x21, 0x00


	//----- nvinfo : EIATTR_SPARSE_MMA_MASK
	.align		4
.L_68:
        /*0028*/ 	.byte	0x03, 0x50
        /*002a*/ 	.short	0x0000


	//----- nvinfo : EIATTR_MAXREG_COUNT
	.align		4
        /*002c*/ 	.byte	0x03, 0x1b
        /*002e*/ 	.short	0x00ff


	//----- nvinfo : EIATTR_MERCURY_ISA_VERSION
	.align		4
        /*0030*/ 	.byte	0x03, 0x5f
        /*0032*/ 	.short	0x0101


	//----- nvinfo : EIATTR_VRC_CTA_INIT_COUNT
	.align		4
        /*0034*/ 	.byte	0x02, 0x4a
	.zero		1
	.zero		1


	//----- nvinfo : EIATTR_EXIT_INSTR_OFFSETS
	.align		4
        /*0038*/ 	.byte	0x04, 0x1c
        /*003a*/ 	.short	(.L_70 - .L_69)


	//   ....[0]....
.L_69:
        /*003c*/ 	.word	0x00000320


	//----- nvinfo : EIATTR_CBANK_PARAM_SIZE
	.align		4
.L_70:
        /*0040*/ 	.byte	0x03, 0x19
        /*0042*/ 	.short	0x0010


	//----- nvinfo : EIATTR_PARAM_CBANK
	.align		4
        /*0044*/ 	.byte	0x04, 0x0a
        /*0046*/ 	.short	(.L_72 - .L_71)
	.align		4
.L_71:
        /*0048*/ 	.word	index@(.nv.constant0._Z14kernel_advanceP8PointSetS0_)
        /*004c*/ 	.short	0x0380
        /*004e*/ 	.short	0x0010


	//----- nvinfo : EIATTR_SW_WAR
	.align		4
.L_72:
        /*0050*/ 	.byte	0x04, 0x36
        /*0052*/ 	.short	(.L_74 - .L_73)
.L_73:
        /*0054*/ 	.word	0x00000008
.L_74:


//--------------------- .nv.info._Z14kernel_gravityP8PointSet --------------------------
	.section	.nv.info._Z14kernel_gravityP8PointSet,"",@"SHT_CUDA_INFO"
	.sectionflags	@""
	.align	4


	//----- nvinfo : EIATTR_CUDA_API_VERSION
	.align		4
        /*0000*/ 	.byte	0x04, 0x37
        /*0002*/ 	.short	(.L_76 - .L_75)
.L_75:
        /*0004*/ 	.word	0x00000082


	//----- nvinfo : EIATTR_KPARAM_INFO
	.align		4
.L_76:
        /*0008*/ 	.byte	0x04, 0x17
        /*000a*/ 	.short	(.L_78 - .L_77)
.L_77:
        /*000c*/ 	.word	0x00000000
        /*0010*/ 	.short	0x0000
        /*0012*/ 	.short	0x0000
        /*0014*/ 	.byte	0x00, 0xf5, 0x21, 0x00


	//----- nvinfo : EIATTR_SPARSE_MMA_MASK
	.align		4
.L_78:
        /*0018*/ 	.byte	0x03, 0x50
        /*001a*/ 	.short	0x0000


	//----- nvinfo : EIATTR_MAXREG_COUNT
	.align		4
        /*001c*/ 	.byte	0x03, 0x1b
        /*001e*/ 	.short	0x00ff


	//----- nvinfo : EIATTR_MERCURY_ISA_VERSION
	.align		4
        /*0020*/ 	.byte	0x03, 0x5f
        /*0022*/ 	.short	0x0101


	//----- nvinfo : EIATTR_VRC_CTA_INIT_COUNT
	.align		4
        /*0024*/ 	.byte	0x02, 0x4a
	.zero		1
	.zero		1


	//----- nvinfo : EIATTR_EXIT_INSTR_OFFSETS
	.align		4
        /*0028*/ 	.byte	0x04, 0x1c
        /*002a*/ 	.short	(.L_80 - .L_79)


	//   ....[0]....
.L_79:
        /*002c*/ 	.word	0x000000f0


	//----- nvinfo : EIATTR_CBANK_PARAM_SIZE
	.align		4
.L_80:
        /*0030*/ 	.byte	0x03, 0x19
        /*0032*/ 	.short	0x0008


	//----- nvinfo : EIATTR_PARAM_CBANK
	.align		4
        /*0034*/ 	.byte	0x04, 0x0a
        /*0036*/ 	.short	(.L_82 - .L_81)
	.align		4
.L_81:
        /*0038*/ 	.word	index@(.nv.constant0._Z14kernel_gravityP8PointSet)
        /*003c*/ 	.short	0x0380
        /*003e*/ 	.short	0x0008


	//----- nvinfo : EIATTR_SW_WAR
	.align		4
.L_82:
        /*0040*/ 	.byte	0x04, 0x36
        /*0042*/ 	.short	(.L_84 - .L_83)
.L_83:
        /*0044*/ 	.word	0x00000008
.L_84:


//--------------------- .nv.info._Z18kernel_interactionP8PointSetS0_ --------------------------
	.section	.nv.info._Z18kernel_interactionP8PointSetS0_,"",@"SHT_CUDA_INFO"
	.sectionflags	@""
	.align	4


	//----- nvinfo : EIATTR_CUDA_API_VERSION
	.align		4
        /*0000*/ 	.byte	0x04, 0x37
        /*0002*/ 	.short	(.L_86 - .L_85)
.L_85:
        /*0004*/ 	.word	0x00000082


	//----- nvinfo : EIATTR_KPARAM_INFO
	.align		4
.L_86:
        /*0008*/ 	.byte	0x04, 0x17
        /*000a*/ 	.short	(.L_88 - .L_87)
.L_87:
        /*000c*/ 	.word	0x00000000
        /*0010*/ 	.short	0x0001
        /*0012*/ 	.short	0x0008
        /*0014*/ 	.byte	0x00, 0xf5, 0x21, 0x00


	//----- nvinfo : EIATTR_KPARAM_INFO
	.align		4
.L_88:
        /*0018*/ 	.byte	0x04, 0x17
        /*001a*/ 	.short	(.L_90 - .L_89)
.L_89:
        /*001c*/ 	.word	0x00000000
        /*0020*/ 	.short	0x0000
        /*0022*/ 	.short	0x0000
        /*0024*/ 	.byte	0x00, 0xf5, 0x21, 0x00


	//----- nvinfo : EIATTR_SPARSE_MMA_MASK
	.align		4
.L_90:
        /*0028*/ 	.byte	0x03, 0x50
        /*002a*/ 	.short	0x0000


	//----- nvinfo : EIATTR_MAXREG_COUNT
	.align		4
        /*002c*/ 	.byte	0x03, 0x1b
        /*002e*/ 	.short	0x00ff


	//----- nvinfo : EIATTR_MERCURY_ISA_VERSION
	.align		4
        /*0030*/ 	.byte	0x03, 0x5f
        /*0032*/ 	.short	0x0101


	//----- nvinfo : EIATTR_VRC_CTA_INIT_COUNT
	.align		4
        /*0034*/ 	.byte	0x02, 0x4a
	.zero		1
	.zero		1


	//----- nvinfo : EIATTR_EXIT_INSTR_OFFSETS
	.align		4
        /*0038*/ 	.byte	0x04, 0x1c
        /*003a*/ 	.short	(.L_92 - .L_91)


	//   ....[0]....
.L_91:
        /*003c*/ 	.word	0x000009b0


	//   ....[1]....
        /*0040*/ 	.word	0x00001190


	//   ....[2]....
        /*0044*/ 	.word	0x000015a0


	//----- nvinfo : EIATTR_CRS_STACK_SIZE
	.align		4
.L_92:
        /*0048*/ 	.byte	0x04, 0x1e
        /*004a*/ 	.short	(.L_94 - .L_93)
.L_93:
        /*004c*/ 	.word	0x00000000


	//----- nvinfo : EIATTR_CBANK_PARAM_SIZE
	.align		4
.L_94:
        /*0050*/ 	.byte	0x03, 0x19
        /*0052*/ 	.short	0x0010


	//----- nvinfo : EIATTR_PARAM_CBANK
	.align		4
        /*0054*/ 	.byte	0x04, 0x0a
        /*0056*/ 	.short	(.L_96 - .L_95)
	.align		4
.L_95:
        /*0058*/ 	.word	index@(.nv.constant0._Z18kernel_interactionP8PointSetS0_)
        /*005c*/ 	.short	0x0380
        /*005e*/ 	.short	0x0010


	//----- nvinfo : EIATTR_SW_WAR
	.align		4
.L_96:
        /*0060*/ 	.byte	0x04, 0x36
        /*0062*/ 	.short	(.L_98 - .L_97)
.L_97:
        /*0064*/ 	.word	0x00000008
.L_98:


//--------------------- .nv.callgraph             --------------------------
	.section	.nv.callgraph,"",@"SHT_CUDA_CALLGRAPH"
	.align	4
	.sectionentsize	8
	.align		4
        /*0000*/ 	.word	0x00000000
	.align		4
        /*0004*/ 	.word	0xffffffff
	.align		4
        /*0008*/ 	.word	index@(_Z12kernel_printP8PointSet)
	.align		4
        /*000c*/ 	.word	index@(vprintf)
	.align		4
        /*0010*/ 	.word	0x00000000
	.align		4
        /*0014*/ 	.word	0xfffffffe
	.align		4
        /*0018*/ 	.word	0x00000000
	.align		4
        /*001c*/ 	.word	0xfffffffd
	.align		4
        /*0020*/ 	.word	0x00000000
	.align		4
        /*0024*/ 	.word	0xfffffffc


//--------------------- .nv.constant4             --------------------------
	.section	.nv.constant4,"a",@progbits
	.align	8
	.align		8
.nv.constant4:
        /*0000*/ 	.dword	vprintf
	.align		8
        /*0008*/ 	.dword	$str


//--------------------- .text._Z12kernel_printP8PointSet --------------------------
	.section	.text._Z12kernel_printP8PointSet,"ax",@progbits
	.align	128
        .global         _Z12kernel_printP8PointSet
        .type           _Z12kernel_printP8PointSet,@function
        .size           _Z12kernel_printP8PointSet,(.L_x_59 - _Z12kernel_printP8PointSet)
        .other          _Z12kernel_printP8PointSet,@"STO_CUDA_ENTRY STV_DEFAULT"
_Z12kernel_printP8PointSet:
.text._Z12kernel_printP8PointSet:
[----:B------:R-:W0:Y:S01]  /*0000*/  LDC R1, c[0x0][0x37c] ;  /* 0x0000df00ff017b82 */ /* 0x000e220000000800 */
[----:B------:R-:W1:Y:S01]  /*0010*/  S2R R0, SR_TID.X ;  /* 0x0000000000007919 */ /* 0x000e620000002100 */
[----:B------:R-:W2:Y:S06]  /*0020*/  LDCU UR6, c[0x0][0x2fc] ;  /* 0x00005f80ff0677ac */ /* 0x000eac0008000800 */
[----:B------:R-:W1:Y:S01]  /*0030*/  S2UR UR7, SR_CTAID.X ;  /* 0x00000000000779c3 */ /* 0x000e620000002500 */
[----:B0-----:R-:W-:Y:S01]  /*0040*/  VIADD R1, R1, 0xffffffe8 ;  /* 0xffffffe801017836 */ /* 0x001fe20000000000 */
[----:B------:R-:W0:Y:S06]  /*0050*/  LDCU.64 UR4, c[0x0][0x358] ;  /* 0x00006b00ff0477ac */ /* 0x000e2c0008000a00 */
[----:B------:R-:W3:Y:S01]  /*0060*/  LDC.64 R14, c[0x0][0x380] ;  /* 0x0000e000ff0e7b82 */ /* 0x000ee20000000a00 */
[----:B------:R-:W-:Y:S01]  /*0070*/  MOV R12, 0x0 ;  /* 0x00000000000c7802 */ /* 0x000fe20000000f00 */
[----:B------:R-:W4:Y:S06]  /*0080*/  LDCU.64 UR8, c[0x4][0x8] ;  /* 0x01000100ff0877ac */ /* 0x000f2c0008000a00 */
[----:B------:R-:W1:Y:S02]  /*0090*/  LDC R3, c[0x0][0x360] ;  /* 0x0000d800ff037b82 */ /* 0x000e640000000800 */
[----:B-1----:R-:W-:-:S04]  /*00a0*/  IMAD R3, R3, UR7, R0 ;  /* 0x0000000703037c24 */ /* 0x002fc8000f8e0200 */
[----:B---3--:R-:W-:-:S05]  /*00b0*/  IMAD.WIDE R14, R3, 0x18, R14 ;  /* 0x00000018030e7825 */ /* 0x008fca00078e020e */
[----:B0-----:R-:W3:Y:S04]  /*00c0*/  LDG.E R0, desc[UR4][R14.64] ;  /* 0x000000040e007981 */ /* 0x001ee8000c1e1900 */
[----:B------:R-:W5:Y:S04]  /*00d0*/  LDG.E R5, desc[UR4][R14.64+0x4] ;  /* 0x000004040e057981 */ /* 0x000f68000c1e1900 */
[----:B------:R-:W2:Y:S01]  /*00e0*/  LDG.E R7, desc[UR4][R14.64+0x8] ;  /* 0x000008040e077981 */ /* 0x000ea2000c1e1900 */
[----:B------:R-:W0:Y:S01]  /*00f0*/  LDCU UR4, c[0x0][0x2f8] ;  /* 0x00005f00ff0477ac */ /* 0x000e220008000800 */
[----:B------:R-:W1:Y:S01]  /*0100*/  LDC.64 R12, c[0x4][R12] ;  /* 0x010000000c0c7b82 */ /* 0x000e620000000a00 */
[----:B----4-:R-:W-:Y:S01]  /*0110*/  IMAD.U32 R4, RZ, RZ, UR8 ;  /* 0x00000008ff047e24 */ /* 0x010fe2000f8e00ff */
[----:B0-----:R-:W-:Y:S01]  /*0120*/  IADD3 R6, P0, PT, R1, UR4, RZ ;  /* 0x0000000401067c10 */ /* 0x001fe2000ff1e0ff */
[----:B---3--:R-:W0:Y:S08]  /*0130*/  F2F.F64.F32 R2, R0 ;  /* 0x0000000000027310 */ /* 0x008e300000201800 */
[----:B-----5:R3:W4:Y:S01]  /*0140*/  F2F.F64.F32 R8, R5 ;  /* 0x0000000500087310 */ /* 0x0207220000201800 */
[----:B0-----:R0:W-:Y:S07]  /*0150*/  STL.64 [R1], R2 ;  /* 0x0000000201007387 */ /* 0x0011ee0000100a00 */
[----:B--2---:R2:W5:Y:S01]  /*0160*/  F2F.F64.F32 R10, R7 ;  /* 0x00000007000a7310 */ /* 0x0045620000201800 */
[----:B---3--:R-:W-:Y:S01]  /*0170*/  MOV R5, UR9 ;  /* 0x0000000900057c02 */ /* 0x008fe20008000f00 */
[----:B----4-:R0:W-:Y:S01]  /*0180*/  STL.64 [R1+0x8], R8 ;  /* 0x0000080801007387 */ /* 0x0101e20000100a00 */
[----:B--2---:R-:W-:-:S03]  /*0190*/  IADD3.X R7, PT, PT, RZ, UR6, RZ, P0, !PT ;  /* 0x00000006ff077c10 */ /* 0x004fc600087fe4ff */
[----:B-1---5:R0:W-:Y:S04]  /*01a0*/  STL.64 [R1+0x10], R10 ;  /* 0x0000100a01007387 */ /* 0x0221e80000100a00 */
[----:B------:R-:W-:-:S07]  /*01b0*/  LEPC R20, `(.L_x_0) ;  /* 0x000000001014794e */ /* 0x000fce0000000000 */
[----:B0-----:R-:W-:Y:S05]  /*01c0*/  CALL.ABS.NOINC R12 ;  /* 0x000000000c007343 */ /* 0x001fea0003c00000 */
.L_x_0:
[----:B------:R-:W-:Y:S05]  /*01d0*/  EXIT ;  /* 0x000000000000794d */ /* 0x000fea0003800000 */
.L_x_1:
[----:B------:R-:W-:-:S00]  /*01e0*/  BRA `(.L_x_1) ;  /* 0xfffffffc00fc7947 */ /* 0x000fc0000383ffff */
[----:B------:R-:W-:-:S00]  /*01f0*/  NOP ;  /* 0x0000000000007918 */ /* 0x000fc00000000000 */
        /* <DEDUP_REMOVED lines=8> */
.L_x_59:


//--------------------- .text._Z12kernel_worldP8PointSet --------------------------
	.section	.text._Z12kernel_worldP8PointSet,"ax",@progbits
	.align	128
        .global         _Z12kernel_worldP8PointSet
        .type           _Z12kernel_worldP8PointSet,@function
        .size           _Z12kernel_worldP8PointSet,(.L_x_60 - _Z12kernel_worldP8PointSet)
        .other          _Z12kernel_worldP8PointSet,@"STO_CUDA_ENTRY STV_DEFAULT"
_Z12kernel_worldP8PointSet:
.text._Z12kernel_worldP8PointSet:
[----:B------:R-:W-:Y:S01]  /*0000*/  LDC R1, c[0x0][0x37c] ;  /* 0x0000df00ff017b82 */ /* 0x000fe20000000800 */
[----:B------:R-:W0:Y:S07]  /*0010*/  S2R R0, SR_TID.X ;  /* 0x0000000000007919 */ /* 0x000e2e0000002100 */
[----:B------:R-:W0:Y:S01]  /*0020*/  S2UR UR6, SR_CTAID.X ;  /* 0x00000000000679c3 */ /* 0x000e220000002500 */
[----:B------:R-:W1:Y:S07]  /*0030*/  LDCU.64 UR4, c[0x0][0x358] ;  /* 0x00006b00ff0477ac */ /* 0x000e6e0008000a00 */
[----:B------:R-:W0:Y:S08]  /*0040*/  LDC R5, c[0x0][0x360] ;  /* 0x0000d800ff057b82 */ /* 0x000e300000000800 */
[----:B------:R-:W2:Y:S01]  /*0050*/  LDC.64 R2, c[0x0][0x380] ;  /* 0x0000e000ff027b82 */ /* 0x000ea20000000a00 */
[----:B0-----:R-:W-:-:S04]  /*0060*/  IMAD R5, R5, UR6, R0 ;  /* 0x0000000605057c24 */ /* 0x001fc8000f8e0200 */
[----:B--2---:R-:W-:-:S05]  /*0070*/  IMAD.WIDE R2, R5, 0x18, R2 ;  /* 0x0000001805027825 */ /* 0x004fca00078e0202 */
[----:B-1----:R-:W2:Y:S01]  /*0080*/  LDG.E R0, desc[UR4][R2.64+0x4] ;  /* 0x0000040402007981 */ /* 0x002ea2000c1e1900 */
[----:B------:R-:W-:Y:S01]  /*0090*/  UMOV UR6, 0x33333333 ;  /* 0x3333333300067882 */ /* 0x000fe20000000000 */
[----:B------:R-:W-:Y:S01]  /*00a0*/  UMOV UR7, 0x3fd33333 ;  /* 0x3fd3333300077882 */ /* 0x000fe20000000000 */
[----:B--2---:R-:W0:Y:S02]  /*00b0*/  F2F.F64.F32 R4, R0 ;  /* 0x0000000000047310 */ /* 0x004e240000201800 */
[----:B0-----:R-:W-:Y:S01]  /*00c0*/  DSETP.GEU.AND P0, PT, R4, UR6, PT ;  /* 0x0000000604007e2a */ /* 0x001fe2000bf0e000 */
[----:B------:R-:W2:-:S13]  /*00d0*/  LDG.E R4, desc[UR4][R2.64] ;  /* 0x0000000402047981 */ /* 0x000e9a000c1e1900 */
[----:B------:R-:W3:Y:S01]  /*00e0*/  @!P0 LDG.E R6, desc[UR4][R2.64+0x10] ;  /* 0x0000100402068981 */ /* 0x000ee2000c1e1900 */
[----:B------:R-:W-:Y:S01]  /*00f0*/  @!P0 MOV R9, 0x3e99999a ;  /* 0x3e99999a00098802 */ /* 0x000fe20000000f00 */
[----:B------:R-:W-:Y:S01]  /*0100*/  UMOV UR6, 0x66666666 ;  /* 0x6666666600067882 */ /* 0x000fe20000000000 */
[----:B------:R-:W-:Y:S01]  /*0110*/  UMOV UR7, 0x40236666 ;  /* 0x4023666600077882 */ /* 0x000fe20000000000 */
[----:B------:R-:W-:Y:S02]  /*0120*/  BSSY.RECONVERGENT B0, `(.L_x_2) ;  /* 0x0000016000007945 */ /* 0x000fe40003800200 */
[----:B------:R0:W-:Y:S01]  /*0130*/  @!P0 STG.E desc[UR4][R2.64+0x4], R9 ;  /* 0x0000040902008986 */ /* 0x0001e2000c101904 */
[----:B--2---:R-:W1:Y:S01]  /*0140*/  F2F.F64.F32 R4, R4 ;  /* 0x0000000400047310 */ /* 0x004e620000201800 */
[----:B---3--:R-:W-:-:S05]  /*0150*/  @!P0 FMUL R7, |R6|, 0.5 ;  /* 0x3f00000006078820 */ /* 0x008fca0000400200 */
[----:B------:R0:W-:Y:S01]  /*0160*/  @!P0 STG.E desc[UR4][R2.64+0x10], R7 ;  /* 0x0000100702008986 */ /* 0x0001e2000c101904 */
[----:B-1----:R-:W-:-:S14]  /*0170*/  DSETP.GEU.AND P0, PT, R4, -UR6, PT ;  /* 0x8000000604007e2a */ /* 0x002fdc000bf0e000 */
[----:B0-----:R-:W-:Y:S05]  /*0180*/  @P0 BRA `(.L_x_3) ;  /* 0x0000000000180947 */ /* 0x001fea0003800000 */
[----:B------:R-:W2:Y:S01]  /*0190*/  LDG.E R0, desc[UR4][R2.64+0xc] ;  /* 0x00000c0402007981 */ /* 0x000ea2000c1e1900 */
[----:B------:R-:W-:-:S05]  /*01a0*/  MOV R7, 0xc11b3333 ;  /* 0xc11b333300077802 */ /* 0x000fca0000000f00 */
[----:B------:R1:W-:Y:S01]  /*01b0*/  STG.E desc[UR4][R2.64], R7 ;  /* 0x0000000702007986 */ /* 0x0003e2000c101904 */
[----:B--2---:R-:W-:-:S05]  /*01c0*/  FMUL R5, |R0|, 0.5 ;  /* 0x3f00000000057820 */ /* 0x004fca0000400200 */
[----:B------:R1:W-:Y:S01]  /*01d0*/  STG.E desc[UR4][R2.64+0xc], R5 ;  /* 0x00000c0502007986 */ /* 0x0003e2000c101904 */
[----:B------:R-:W-:Y:S05]  /*01e0*/  BRA `(.L_x_4) ;  /* 0x0000000000247947 */ /* 0x000fea0003800000 */
.L_x_3:
[----:B------:R-:W-:Y:S01]  /*01f0*/  UMOV UR8, 0x66666666 ;  /* 0x6666666600087882 */ /* 0x000fe20000000000 */
[----:B------:R-:W-:Y:S02]  /*0200*/  UMOV UR9, 0x40236666 ;  /* 0x4023666600097882 */ /* 0x000fe40000000000 */
[----:B------:R-:W-:-:S14]  /*0210*/  DSETP.GT.AND P0, PT, R4, UR8, PT ;  /* 0x0000000804007e2a */ /* 0x000fdc000bf04000 */
[----:B------:R-:W-:Y:S05]  /*0220*/  @!P0 BRA `(.L_x_4) ;  /* 0x0000000000148947 */ /* 0x000fea0003800000 */
[----:B------:R-:W2:Y:S01]  /*0230*/  LDG.E R0, desc[UR4][R2.64+0xc] ;  /* 0x00000c0402007981 */ /* 0x000ea2000c1e1900 */
[----:B------:R-:W-:-:S05]  /*0240*/  MOV R7, 0x411b3333 ;  /* 0x411b333300077802 */ /* 0x000fca0000000f00 */
[----:B------:R0:W-:Y:S01]  /*0250*/  STG.E desc[UR4][R2.64], R7 ;  /* 0x0000000702007986 */ /* 0x0001e2000c101904 */
[----:B--2---:R-:W-:-:S05]  /*0260*/  FMUL R5, |R0|, -0.5 ;  /* 0xbf00000000057820 */ /* 0x004fca0000400200 */
[----:B------:R0:W-:Y:S02]  /*0270*/  STG.E desc[UR4][R2.64+0xc], R5 ;  /* 0x00000c0502007986 */ /* 0x0001e4000c101904 */
.L_x_4:
[----:B------:R-:W-:Y:S05]  /*0280*/  BSYNC.RECONVERGENT B0 ;  /* 0x0000000000007941 */ /* 0x000fea0003800200 */
.L_x_2:
[----:B------:R-:W0:Y:S02]  /*0290*/  LDG.E R4, desc[UR4][R2.64+0x8] ;  /* 0x0000080402047981 */ /* 0x000e24000c1e1900 */
[----:B01----:R-:W0:Y:S02]  /*02a0*/  F2F.F64.F32 R4, R4 ;  /* 0x0000000400047310 */ /* 0x003e240000201800 */
[----:B0-----:R-:W-:-:S14]  /*02b0*/  DSETP.GEU.AND P0, PT, R4, -UR6, PT ;  /* 0x8000000604007e2a */ /* 0x001fdc000bf0e000 */
[----:B------:R-:W-:Y:S05]  /*02c0*/  @P0 BRA `(.L_x_5) ;  /* 0x0000000000180947 */ /* 0x000fea0003800000 */
[----:B------:R-:W2:Y:S01]  /*02d0*/  LDG.E R0, desc[UR4][R2.64+0x14] ;  /* 0x0000140402007981 */ /* 0x000ea2000c1e1900 */
[----:B------:R-:W-:-:S05]  /*02e0*/  MOV R7, 0xc11b3333 ;  /* 0xc11b333300077802 */ /* 0x000fca0000000f00 */
[----:B------:R-:W-:Y:S01]  /*02f0*/  STG.E desc[UR4][R2.64+0x8], R7 ;  /* 0x0000080702007986 */ /* 0x000fe2000c101904 */
[----:B--2---:R-:W-:-:S05]  /*0300*/  FMUL R5, |R0|, 0.5 ;  /* 0x3f00000000057820 */ /* 0x004fca0000400200 */
[----:B------:R-:W-:Y:S01]  /*0310*/  STG.E desc[UR4][R2.64+0x14], R5 ;  /* 0x0000140502007986 */ /* 0x000fe2000c101904 */
[----:B------:R-:W-:Y:S05]  /*0320*/  EXIT ;  /* 0x000000000000794d */ /* 0x000fea0003800000 */
.L_x_5:
[----:B------:R-:W-:Y:S01]  /*0330*/  UMOV UR6, 0x66666666 ;  /* 0x6666666600067882 */ /* 0x000fe20000000000 */
[----:B------:R-:W-:Y:S02]  /*0340*/  UMOV UR7, 0x40236666 ;  /* 0x4023666600077882 */ /* 0x000fe40000000000 */
[----:B------:R-:W-:-:S14]  /*0350*/  DSETP.GT.AND P0, PT, R4, UR6, PT ;  /* 0x0000000604007e2a */ /* 0x000fdc000bf04000 */
[----:B------:R-:W-:Y:S05]  /*0360*/  @!P0 EXIT ;  /* 0x000000000000894d */ /* 0x000fea0003800000 */
[----:B------:R-:W2:Y:S01]  /*0370*/  LDG.E R0, desc[UR4][R2.64+0x14] ;  /* 0x0000140402007981 */ /* 0x000ea2000c1e1900 */
[----:B------:R-:W-:-:S05]  /*0380*/  MOV R7, 0x411b3333 ;  /* 0x411b333300077802 */ /* 0x000fca0000000f00 */
[----:B------:R-:W-:Y:S01]  /*0390*/  STG.E desc[UR4][R2.64+0x8], R7 ;  /* 0x0000080702007986 */ /* 0x000fe2000c101904 */
[----:B--2---:R-:W-:-:S05]  /*03a0*/  FMUL R5, |R0|, -0.5 ;  /* 0xbf00000000057820 */ /* 0x004fca0000400200 */
[----:B------:R-:W-:Y:S01]  /*03b0*/  STG.E desc[UR4][R2.64+0x14], R5 ;  /* 0x0000140502007986 */ /* 0x000fe2000c101904 */
[----:B------:R-:W-:Y:S05]  /*03c0*/  EXIT ;  /* 0x000000000000794d */ /* 0x000fea0003800000 */
.L_x_6:
        /* <DEDUP_REMOVED lines=11> */
.L_x_60:


//--------------------- .text._Z14kernel_advanceP8PointSetS0_ --------------------------
	.section	.text._Z14kernel_advanceP8PointSetS0_,"ax",@progbits
	.align	128
        .global         _Z14kernel_advanceP8PointSetS0_
        .type           _Z14kernel_advanceP8PointSetS0_,@function
        .size           _Z14kernel_advanceP8PointSetS0_,(.L_x_61 - _Z14kernel_advanceP8PointSetS0_)
        .other          _Z14kernel_advanceP8PointSetS0_,@"STO_CUDA_ENTRY STV_DEFAULT"
_Z14kernel_advanceP8PointSetS0_:
.text._Z14kernel_advanceP8PointSetS0_:
[----:B------:R-:W-:Y:S01]  /*0000*/  LDC R1, c[0x0][0x37c] ;  /* 0x0000df00ff017b82 */ /* 0x000fe20000000800 */
[----:B------:R-:W0:Y:S07]  /*0010*/  S2R R5, SR_TID.X ;  /* 0x0000000000057919 */ /* 0x000e2e0000002100 */
[----:B------:R-:W0:Y:S01]  /*0020*/  S2UR UR6, SR_CTAID.X ;  /* 0x00000000000679c3 */ /* 0x000e220000002500 */
[----:B------:R-:W1:Y:S07]  /*0030*/  LDCU.64 UR4, c[0x0][0x358] ;  /* 0x00006b00ff0477ac */ /* 0x000e6e0008000a00 */
[----:B------:R-:W0:Y:S08]  /*0040*/  LDC R0, c[0x0][0x360] ;  /* 0x0000d800ff007b82 */ /* 0x000e300000000800 */
[----:B------:R-:W2:Y:S01]  /*0050*/  LDC.64 R2, c[0x0][0x380] ;  /* 0x0000e000ff027b82 */ /* 0x000ea20000000a00 */
[----:B------:R-:W-:Y:S01]  /*0060*/  UMOV UR8, 0x645a1cac ;  /* 0x645a1cac00087882 */ /* 0x000fe20000000000 */
[----:B------:R-:W-:Y:S01]  /*0070*/  UMOV UR9, 0x3fefdf3b ;  /* 0x3fefdf3b00097882 */ /* 0x000fe20000000000 */
[----:B------:R-:W-:-:S05]  /*0080*/  UMOV UR7, 0x3f7eb851 ;  /* 0x3f7eb85100077882 */ /* 0x000fca0000000000 */
[----:B------:R-:W3:Y:S01]  /*0090*/  LDC.64 R18, c[0x0][0x388] ;  /* 0x0000e200ff127b82 */ /* 0x000ee20000000a00 */
[----:B0-----:R-:W-:-:S04]  /*00a0*/  IMAD R0, R0, UR6, R5 ;  /* 0x0000000600007c24 */ /* 0x001fc8000f8e0205 */
[----:B--2---:R-:W-:-:S05]  /*00b0*/  IMAD.WIDE R2, R0, 0x18, R2 ;  /* 0x0000001800027825 */ /* 0x004fca00078e0202 */
[----:B-1----:R-:W2:Y:S04]  /*00c0*/  LDG.E R14, desc[UR4][R2.64+0xc] ;  /* 0x00000c04020e7981 */ /* 0x002ea8000c1e1900 */
[----:B------:R-:W4:Y:S04]  /*00d0*/  LDG.E R10, desc[UR4][R2.64] ;  /* 0x00000004020a7981 */ /* 0x000f28000c1e1900 */
[----:B------:R-:W5:Y:S04]  /*00e0*/  LDG.E R6, desc[UR4][R2.64+0x10] ;  /* 0x0000100402067981 */ /* 0x000f68000c1e1900 */
[----:B------:R-:W3:Y:S04]  /*00f0*/  LDG.E R20, desc[UR4][R2.64+0x4] ;  /* 0x0000040402147981 */ /* 0x000ee8000c1e1900 */
[----:B------:R-:W3:Y:S04]  /*0100*/  LDG.E R21, desc[UR4][R2.64+0x14] ;  /* 0x0000140402157981 */ /* 0x000ee8000c1e1900 */
[----:B------:R-:W3:Y:S01]  /*0110*/  LDG.E R22, desc[UR4][R2.64+0x8] ;  /* 0x0000080402167981 */ /* 0x000ee2000c1e1900 */
[----:B------:R-:W-:Y:S01]  /*0120*/  UMOV UR6, 0xeb851eb8 ;  /* 0xeb851eb800067882 */ /* 0x000fe20000000000 */
[----:B--2---:R-:W0:Y:S08]  /*0130*/  F2F.F64.F32 R8, R14 ;  /* 0x0000000e00087310 */ /* 0x004e300000201800 */
[----:B----4-:R-:W1:Y:S01]  /*0140*/  F2F.F64.F32 R10, R10 ;  /* 0x0000000a000a7310 */ /* 0x010e620000201800 */
[----:B0-----:R-:W-:-:S07]  /*0150*/  DMUL R4, R8, UR8 ;  /* 0x0000000808047c28 */ /* 0x001fce0008000000 */
[----:B-----5:R-:W0:Y:S01]  /*0160*/  F2F.F64.F32 R6, R6 ;  /* 0x0000000600067310 */ /* 0x020e220000201800 */
[----:B-1----:R-:W-:-:S07]  /*0170*/  DFMA R8, R8, UR6, R10 ;  /* 0x0000000608087c2b */ /* 0x002fce000800000a */
[----:B---3--:R-:W1:Y:S01]  /*0180*/  F2F.F64.F32 R12, R20 ;  /* 0x00000014000c7310 */ /* 0x008e620000201800 */
[----:B0-----:R-:W-:-:S07]  /*0190*/  DMUL R16, R6, UR8 ;  /* 0x0000000806107c28 */ /* 0x001fce0008000000 */
[----:B------:R-:W0:Y:S01]  /*01a0*/  F2F.F64.F32 R10, R21 ;  /* 0x00000015000a7310 */ /* 0x000e220000201800 */
[----:B-1----:R-:W-:-:S07]  /*01b0*/  DFMA R12, R6, UR6, R12 ;  /* 0x00000006060c7c2b */ /* 0x002fce000800000c */
[----:B------:R-:W1:Y:S01]  /*01c0*/  F2F.F64.F32 R14, R22 ;  /* 0x00000016000e7310 */ /* 0x000e620000201800 */
[----:B0-----:R-:W-:-:S07]  /*01d0*/  DMUL R6, R10, UR8 ;  /* 0x000000080a067c28 */ /* 0x001fce0008000000 */
[----:B------:R-:W0:Y:S01]  /*01e0*/  F2F.F32.F64 R5, R4 ;  /* 0x0000000400057310 */ /* 0x000e220000301000 */
[----:B-1----:R-:W-:-:S07]  /*01f0*/  DFMA R14, R10, UR6, R14 ;  /* 0x000000060a0e7c2b */ /* 0x002fce000800000e */
[----:B------:R-:W1:Y:S01]  /*0200*/  F2F.F32.F64 R9, R8 ;  /* 0x0000000800097310 */ /* 0x000e620000301000 */
[----:B------:R-:W-:Y:S01]  /*0210*/  IMAD.WIDE R10, R0, 0x18, R18 ;  /* 0x00000018000a7825 */ /* 0x000fe200078e0212 */
[----:B0-----:R-:W-:Y:S06]  /*0220*/  STG.E desc[UR4][R2.64+0xc], R5 ;  /* 0x00000c0502007986 */ /* 0x001fec000c101904 */
[----:B------:R-:W0:Y:S01]  /*0230*/  F2F.F32.F64 R17, R16 ;  /* 0x0000001000117310 */ /* 0x000e220000301000 */
[----:B-1----:R-:W-:Y:S07]  /*0240*/  STG.E desc[UR4][R2.64], R9 ;  /* 0x0000000902007986 */ /* 0x002fee000c101904 */
[----:B------:R-:W1:Y:S01]  /*0250*/  F2F.F32.F64 R13, R12 ;  /* 0x0000000c000d7310 */ /* 0x000e620000301000 */
[----:B0-----:R-:W-:Y:S07]  /*0260*/  STG.E desc[UR4][R2.64+0x10], R17 ;  /* 0x0000101102007986 */ /* 0x001fee000c101904 */
[----:B------:R-:W0:Y:S01]  /*0270*/  F2F.F32.F64 R7, R6 ;  /* 0x0000000600077310 */ /* 0x000e220000301000 */
[----:B-1----:R-:W-:Y:S07]  /*0280*/  STG.E desc[UR4][R2.64+0x4], R13 ;  /* 0x0000040d02007986 */ /* 0x002fee000c101904 */
[----:B------:R-:W1:Y:S01]  /*0290*/  F2F.F32.F64 R15, R14 ;  /* 0x0000000e000f7310 */ /* 0x000e620000301000 */
[----:B0-----:R-:W-:Y:S04]  /*02a0*/  STG.E desc[UR4][R2.64+0x14], R7 ;  /* 0x0000140702007986 */ /* 0x001fe8000c101904 */
[----:B-1----:R-:W-:Y:S04]  /*02b0*/  STG.E desc[UR4][R2.64+0x8], R15 ;  /* 0x0000080f02007986 */ /* 0x002fe8000c101904 */
[----:B------:R-:W-:Y:S04]  /*02c0*/  STG.E desc[UR4][R10.64], R9 ;  /* 0x000000090a007986 */ /* 0x000fe8000c101904 */
[----:B------:R-:W-:Y:S04]  /*02d0*/  STG.E desc[UR4][R10.64+0x4], R13 ;  /* 0x0000040d0a007986 */ /* 0x000fe8000c101904 */
[----:B------:R-:W-:Y:S04]  /*02e0*/  STG.E desc[UR4][R10.64+0x8], R15 ;  /* 0x0000080f0a007986 */ /* 0x000fe8000c101904 */
[----:B------:R-:W-:Y:S04]  /*02f0*/  STG.E desc[UR4][R10.64+0xc], R5 ;  /* 0x00000c050a007986 */ /* 0x000fe8000c101904 */
[----:B------:R-:W-:Y:S04]  /*0300*/  STG.E desc[UR4][R10.64+0x10], R17 ;  /* 0x000010110a007986 */ /* 0x000fe8000c101904 */
[----:B------:R-:W-:Y:S01]  /*0310*/  STG.E desc[UR4][R10.64+0x14], R7 ;  /* 0x000014070a007986 */ /* 0x000fe2000c101904 */
[----:B------:R-:W-:Y:S05]  /*0320*/  EXIT ;  /* 0x000000000000794d */ /* 0x000fea0003800000 */
.L_x_7:
        /* <DEDUP_REMOVED lines=13> */
.L_x_61:


//--------------------- .text._Z14kernel_gravityP8PointSet --------------------------
	.section	.text._Z14kernel_gravityP8PointSet,"ax",@progbits
	.align	128
        .global         _Z14kernel_gravityP8PointSet
        .type           _Z14kernel_gravityP8PointSet,@function
        .size           _Z14kernel_gravityP8PointSet,(.L_x_62 - _Z14kernel_gravityP8PointSet)
        .other          _Z14kernel_gravityP8PointSet,@"STO_CUDA_ENTRY STV_DEFAULT"
_Z14kernel_gravityP8PointSet:
.text._Z14kernel_gravityP8PointSet:
        /* <DEDUP_REMOVED lines=12> */
[----:B0-----:R-:W-:-:S10]  /*00c0*/  DADD R4, R4, -UR6 ;  /* 0x8000000604047e29 */ /* 0x001fd40008000000 */
[----:B------:R-:W0:Y:S02]  /*00d0*/  F2F.F32.F64 R5, R4 ;  /* 0x0000000400057310 */ /* 0x000e240000301000 */
[----:B0-----:R-:W-:Y:S01]  /*00e0*/  STG.E desc[UR4][R2.64+0x10], R5 ;  /* 0x0000100502007986 */ /* 0x001fe2000c101904 */
[----:B------:R-:W-:Y:S05]  /*00f0*/  EXIT ;  /* 0x000000000000794d */ /* 0x000fea0003800000 */
.L_x_8:
        /* <DEDUP_REMOVED lines=16> */
.L_x_62:


//--------------------- .text._Z18kernel_interactionP8PointSetS0_ --------------------------
	.section	.text._Z18kernel_interactionP8PointSetS0_,"ax",@progbits
	.align	128
        .global         _Z18kernel_interactionP8PointSetS0_
        .type           _Z18kernel_interactionP8PointSetS0_,@function
        .size           _Z18kernel_interactionP8PointSetS0_,(.L_x_58 - _Z18kernel_interactionP8PointSetS0_)
        .other          _Z18kernel_interactionP8PointSetS0_,@"STO_CUDA_ENTRY STV_DEFAULT"
_Z18kernel_interactionP8PointSetS0_:
.text._Z18kernel_interactionP8PointSetS0_:
[----:B------:R-:W-:Y:S01]  /*0000*/  LDC R1, c[0x0][0x37c] ;  /* 0x0000df00ff017b82 */ /* 0x000fe20000000800 */
[----:B------:R-:W0:Y:S07]  /*0010*/  S2R R3, SR_TID.X ;  /* 0x0000000000037919 */ /* 0x000e2e0000002100 */
[----:B------:R-:W0:Y:S01]  /*0020*/  S2UR UR4, SR_CTAID.X ;  /* 0x00000000000479c3 */ /* 0x000e220000002500 */
[----:B------:R-:W-:Y:S01]  /*0030*/  IMAD.MOV.U32 R8, RZ, RZ, 0x0 ;  /* 0x00000000ff087424 */ /* 0x000fe200078e00ff */
[----:B------:R-:W-:Y:S01]  /*0040*/  BSSY.RECONVERGENT B0, `(.L_x_9) ;  /* 0x000001c000007945 */ /* 0x000fe20003800200 */
[----:B------:R-:W-:-:S05]  /*0050*/  IMAD.MOV.U32 R9, RZ, RZ, 0x3fd80000 ;  /* 0x3fd80000ff097424 */ /* 0x000fca00078e00ff */
[----:B------:R-:W0:Y:S02]  /*0060*/  LDC R6, c[0x0][0x360] ;  /* 0x0000d800ff067b82 */ /* 0x000e240000000800 */
[----:B0-----:R-:W-:Y:S01]  /*0070*/  IMAD R6, R6, UR4, R3 ;  /* 0x0000000406067c24 */ /* 0x001fe2000f8e0203 */
[----:B------:R-:W0:Y:S03]  /*0080*/  LDCU.64 UR4, c[0x0][0x358] ;  /* 0x00006b00ff0477ac */ /* 0x000e260008000a00 */
[----:B------:R-:W-:-:S04]  /*0090*/  IMAD.SHL.U32 R0, R6, 0x2, RZ ;  /* 0x0000000206007824 */ /* 0x000fc800078e00ff */
[----:B------:R-:W1:Y:S02]  /*00a0*/  I2F.F64 R2, R0 ;  /* 0x0000000000027312 */ /* 0x000e640000201c00 */
[----:B-1----:R-:W-:-:S06]  /*00b0*/  DADD R24, R2, 0.25 ;  /* 0x3fd0000002187429 */ /* 0x002fcc0000000000 */
[----:B------:R-:W1:Y:S04]  /*00c0*/  MUFU.RSQ64H R3, R25 ;  /* 0x0000001900037308 */ /* 0x000e680000001c00 */
[----:B------:R-:W-:-:S05]  /*00d0*/  VIADD R2, R25, 0xfcb00000 ;  /* 0xfcb0000019027836 */ /* 0x000fca0000000000 */
[----:B------:R-:W-:Y:S01]  /*00e0*/  ISETP.GE.U32.AND P0, PT, R2, 0x7ca00000, PT ;  /* 0x7ca000000200780c */ /* 0x000fe20003f06070 */
[----:B-1----:R-:W-:-:S08]  /*00f0*/  DMUL R4, R2, R2 ;  /* 0x0000000202047228 */ /* 0x002fd00000000000 */
[----:B------:R-:W-:-:S08]  /*0100*/  DFMA R4, R24, -R4, 1 ;  /* 0x3ff000001804742b */ /* 0x000fd00000000804 */
[----:B------:R-:W-:Y:S02]  /*0110*/  DFMA R8, R4, R8, 0.5 ;  /* 0x3fe000000408742b */ /* 0x000fe40000000008 */
[----:B------:R-:W-:-:S08]  /*0120*/  DMUL R4, R2, R4 ;  /* 0x0000000402047228 */ /* 0x000fd00000000000 */
[----:B------:R-:W-:-:S08]  /*0130*/  DFMA R18, R8, R4, R2 ;  /* 0x000000040812722b */ /* 0x000fd00000000002 */
[----:B------:R-:W-:Y:S02]  /*0140*/  DMUL R20, R24, R18 ;  /* 0x0000001218147228 */ /* 0x000fe40000000000 */
[----:B------:R-:W-:Y:S02]  /*0150*/  VIADD R9, R19, 0xfff00000 ;  /* 0xfff0000013097836 */ /* 0x000fe40000000000 */
[----:B------:R-:W-:-:S04]  /*0160*/  IMAD.MOV.U32 R8, RZ, RZ, R18 ;  /* 0x000000ffff087224 */ /* 0x000fc800078e0012 */
[----:B------:R-:W-:-:S08]  /*0170*/  DFMA R22, R20, -R20, R24 ;  /* 0x800000141416722b */ /* 0x000fd00000000018 */
[----:B------:R-:W-:Y:S01]  /*0180*/  DFMA R4, R22, R8, R20 ;  /* 0x000000081604722b */ /* 0x000fe20000000014 */
[----:B0-----:R-:W-:Y:S10]  /*0190*/  @!P0 BRA `(.L_x_10) ;  /* 0x0000000000188947 */ /* 0x001ff40003800000 */
[----:B------:R-:W-:Y:S01]  /*01a0*/  IMAD.MOV.U32 R26, RZ, RZ, R2 ;  /* 0x000000ffff1a7224 */ /* 0x000fe200078e0002 */
[----:B------:R-:W-:Y:S02]  /*01b0*/  MOV R19, R9 ;  /* 0x0000000900137202 */ /* 0x000fe40000000f00 */
[----:B------:R-:W-:-:S07]  /*01c0*/  MOV R4, 0x1e0 ;  /* 0x000001e000047802 */ /* 0x000fce0000000f00 */
[----:B------:R-:W-:Y:S05]  /*01d0*/  CALL.REL.NOINC `($__internal_0_$__cuda_sm20_dsqrt_rn_f64_mediumpath_v1) ;  /* 0x0000001000f47944 */ /* 0x000fea0003c00000 */
[----:B------:R-:W-:Y:S02]  /*01e0*/  IMAD.MOV.U32 R4, RZ, RZ, R26 ;  /* 0x000000ffff047224 */ /* 0x000fe400078e001a */
[----:B------:R-:W-:-:S07]  /*01f0*/  IMAD.MOV.U32 R5, RZ, RZ, R27 ;  /* 0x000000ffff057224 */ /* 0x000fce00078e001b */
.L_x_10:
[----:B------:R-:W-:Y:S05]  /*0200*/  BSYNC.RECONVERGENT B0 ;  /* 0x0000000000007941 */ /* 0x000fea0003800200 */
.L_x_9:
[----:B------:R-:W-:Y:S01]  /*0210*/  DADD R2, R4, -0.5 ;  /* 0xbfe0000004027429 */ /* 0x000fe20000000000 */
[----:B------:R-:W0:Y:S09]  /*0220*/  LDC.64 R14, c[0x0][0x380] ;  /* 0x0000e000ff0e7b82 */ /* 0x000e320000000a00 */
[----:B------:R-:W1:Y:S02]  /*0230*/  FRND.F64.FLOOR R2, R2 ;  /* 0x0000000200027313 */ /* 0x000e640000305800 */
[----:B-1----:R-:W-:-:S10]  /*0240*/  DADD R4, R2, 1 ;  /* 0x3ff0000002047429 */ /* 0x002fd40000000000 */
[----:B------:R-:W1:Y:S02]  /*0250*/  F2I.F64.TRUNC R5, R4 ;  /* 0x0000000400057311 */ /* 0x000e64000030d100 */
[C---:B-1----:R-:W-:Y:S02]  /*0260*/  VIADD R0, R5.reuse, 0xffffffff ;  /* 0xffffffff05007836 */ /* 0x042fe40000000000 */
[----:B0-----:R-:W-:-:S04]  /*0270*/  IMAD.WIDE R16, R5, 0x18, R14 ;  /* 0x0000001805107825 */ /* 0x001fc800078e020e */
[----:B------:R-:W-:Y:S01]  /*0280*/  IMAD R0, R5, R0, RZ ;  /* 0x0000000005007224 */ /* 0x000fe200078e02ff */
[----:B------:R-:W2:Y:S04]  /*0290*/  LDG.E R36, desc[UR4][R16.64] ;  /* 0x0000000410247981 */ /* 0x000ea8000c1e1900 */
[----:B------:R-:W-:-:S04]  /*02a0*/  LEA.HI R0, R0, R0, RZ, 0x1 ;  /* 0x0000000000007211 */ /* 0x000fc800078f08ff */
[----:B------:R-:W-:-:S05]  /*02b0*/  SHF.R.S32.HI R7, RZ, 0x1, R0 ;  /* 0x00000001ff077819 */ /* 0x000fca0000011400 */
[----:B------:R-:W-:-:S04]  /*02c0*/  IMAD.IADD R6, R6, 0x1, -R7 ;  /* 0x0000000106067824 */ /* 0x000fc800078e0a07 */
[----:B------:R-:W-:-:S05]  /*02d0*/  IMAD.WIDE R14, R6, 0x18, R14 ;  /* 0x00000018060e7825 */ /* 0x000fca00078e020e */
[----:B------:R-:W2:Y:S01]  /*02e0*/  LDG.E R37, desc[UR4][R14.64] ;  /* 0x000000040e257981 */ /* 0x000ea2000c1e1900 */
[----:B------:R-:W-:Y:S01]  /*02f0*/  BSSY.RECONVERGENT B0, `(.L_x_11) ;  /* 0x0000006000007945 */ /* 0x000fe20003800200 */
[----:B------:R-:W-:Y:S01]  /*0300*/  MOV R4, 0x350 ;  /* 0x0000035000047802 */ /* 0x000fe20000000f00 */
[----:B--2---:R-:W-:-:S04]  /*0310*/  FADD R0, R37, -R36 ;  /* 0x8000002425007221 */ /* 0x004fc80000000000 */
[----:B------:R-:W0:Y:S02]  /*0320*/  F2F.F64.F32 R8, R0 ;  /* 0x0000000000087310 */ /* 0x000e240000201800 */
[----:B0-----:R-:W-:-:S11]  /*0330*/  DADD R24, -RZ, |R8| ;  /* 0x00000000ff187229 */ /* 0x001fd60000000508 */
[----:B------:R-:W-:Y:S05]  /*0340*/  CALL.REL.NOINC `($_Z18kernel_interactionP8PointSetS0_$__internal_accurate_pow) ;  /* 0x0000001800dc7944 */ /* 0x000fea0003c00000 */
[----:B------:R-:W-:Y:S05]  /*0350*/  BSYNC.RECONVERGENT B0 ;  /* 0x0000000000007941 */ /* 0x000fea0003800200 */
.L_x_11:
[----:B------:R-:W2:Y:S04]  /*0360*/  LDG.E R12, desc[UR4][R14.64+0x4] ;  /* 0x000004040e0c7981 */ /* 0x000ea8000c1e1900 */
[----:B------:R-:W2:Y:S01]  /*0370*/  LDG.E R13, desc[UR4][R16.64+0x4] ;  /* 0x00000404100d7981 */ /* 0x000ea2000c1e1900 */
[----:B------:R-:W-:Y:S01]  /*0380*/  DADD R10, R8, 2 ;  /* 0x40000000080a7429 */ /* 0x000fe20000000000 */
[----:B------:R-:W-:Y:S01]  /*0390*/  FSETP.NEU.AND P0, PT, R0, RZ, PT ;  /* 0x000000ff0000720b */ /* 0x000fe20003f0d000 */
[----:B------:R-:W-:Y:S01]  /*03a0*/  BSSY.RECONVERGENT B0, `(.L_x_12) ;  /* 0x0000010000007945 */ /* 0x000fe20003800200 */
[----:B------:R-:W-:Y:S02]  /*03b0*/  IMAD.MOV.U32 R40, RZ, RZ, R18 ;  /* 0x000000ffff287224 */ /* 0x000fe400078e0012 */
[----:B------:R-:W-:-:S05]  /*03c0*/  IMAD.MOV.U32 R41, RZ, RZ, R19 ;  /* 0x000000ffff297224 */ /* 0x000fca00078e0013 */
[----:B------:R-:W-:-:S04]  /*03d0*/  LOP3.LUT R10, R11, 0x7ff00000, RZ, 0xc0, !PT ;  /* 0x7ff000000b0a7812 */ /* 0x000fc800078ec0ff */
[----:B------:R-:W-:Y:S02]  /*03e0*/  ISETP.NE.AND P1, PT, R10, 0x7ff00000, PT ;  /* 0x7ff000000a00780c */ /* 0x000fe40003f25270 */
[----:B------:R-:W-:Y:S01]  /*03f0*/  @!P0 CS2R R40, SRZ ;  /* 0x0000000000288805 */ /* 0x000fe2000001ff00 */
[----:B--2---:R-:W-:-:S04]  /*0400*/  FADD R2, R12, -R13 ;  /* 0x8000000d0c027221 */ /* 0x004fc80000000000 */
[----:B------:R-:W0:Y:S02]  /*0410*/  F2F.F64.F32 R34, R2 ;  /* 0x0000000200227310 */ /* 0x000e240000201800 */
[----:B0-----:R-:W-:-:S04]  /*0420*/  DADD R24, -RZ, |R34| ;  /* 0x00000000ff187229 */ /* 0x001fc80000000522 */
[----:B------:R-:W-:Y:S07]  /*0430*/  @P1 BRA `(.L_x_13) ;  /* 0x0000000000181947 */ /* 0x000fee0003800000 */
[----:B------:R-:W-:-:S13]  /*0440*/  FSETP.NAN.AND P0, PT, R0, R0, PT ;  /* 0x000000000000720b */ /* 0x000fda0003f08000 */
[----:B------:R-:W-:Y:S01]  /*0450*/  @P0 DADD R40, R8, 2 ;  /* 0x4000000008280429 */ /* 0x000fe20000000000 */
[----:B------:R-:W-:Y:S10]  /*0460*/  @P0 BRA `(.L_x_13) ;  /* 0x00000000000c0947 */ /* 0x000ff40003800000 */
[----:B------:R-:W-:-:S14]  /*0470*/  DSETP.NEU.AND P0, PT, |R8|, +INF , PT ;  /* 0x7ff000000800742a */ /* 0x000fdc0003f0d200 */
[----:B------:R-:W-:Y:S01]  /*0480*/  @!P0 MOV R40, 0x0 ;  /* 0x0000000000288802 */ /* 0x000fe20000000f00 */
[----:B------:R-:W-:-:S07]  /*0490*/  @!P0 IMAD.MOV.U32 R41, RZ, RZ, 0x7ff00000 ;  /* 0x7ff00000ff298424 */ /* 0x000fce00078e00ff */
.L_x_13:
[----:B------:R-:W-:Y:S05]  /*04a0*/  BSYNC.RECONVERGENT B0 ;  /* 0x0000000000007941 */ /* 0x000fea0003800200 */
.L_x_12:
[----:B------:R-:W-:Y:S01]  /*04b0*/  BSSY.RECONVERGENT B0, `(.L_x_14) ;  /* 0x0000003000007945 */ /* 0x000fe20003800200 */
[----:B------:R-:W-:-:S07]  /*04c0*/  MOV R4, 0x4e0 ;  /* 0x000004e000047802 */ /* 0x000fce0000000f00 */
[----:B------:R-:W-:Y:S05]  /*04d0*/  CALL.REL.NOINC `($_Z18kernel_interactionP8PointSetS0_$__internal_accurate_pow) ;  /* 0x0000001800787944 */ /* 0x000fea0003c00000 */
[----:B------:R-:W-:Y:S05]  /*04e0*/  BSYNC.RECONVERGENT B0 ;  /* 0x0000000000007941 */ /* 0x000fea0003800200 */
.L_x_14:
[----:B------:R-:W2:Y:S04]  /*04f0*/  LDG.E R7, desc[UR4][R14.64+0x8] ;  /* 0x000008040e077981 */ /* 0x000ea8000c1e1900 */
[----:B------:R-:W2:Y:S01]  /*0500*/  LDG.E R8, desc[UR4][R16.64+0x8] ;  /* 0x0000080410087981 */ /* 0x000ea2000c1e1900 */
[----:B------:R-:W-:Y:S01]  /*0510*/  DADD R10, R34, 2 ;  /* 0x40000000220a7429 */ /* 0x000fe20000000000 */
[----:B------:R-:W-:Y:S01]  /*0520*/  FSETP.NEU.AND P1, PT, R2, RZ, PT ;  /* 0x000000ff0200720b */ /* 0x000fe20003f2d000 */
[----:B------:R-:W-:Y:S01]  /*0530*/  BSSY.RECONVERGENT B0, `(.L_x_15) ;  /* 0x0000011000007945 */ /* 0x000fe20003800200 */
[----:B------:R-:W-:Y:S02]  /*0540*/  FSETP.NEU.AND P3, PT, R0, 1, PT ;  /* 0x3f8000000000780b */ /* 0x000fe40003f6d000 */
[----:B------:R-:W-:-:S02]  /*0550*/  FSETP.NEU.AND P0, PT, R2, 1, PT ;  /* 0x3f8000000200780b */ /* 0x000fc40003f0d000 */
[----:B------:R-:W-:Y:S02]  /*0560*/  FSEL R20, R40, RZ, P3 ;  /* 0x000000ff28147208 */ /* 0x000fe40001800000 */
[----:B------:R-:W-:Y:S02]  /*0570*/  FSEL R21, R41, 1.875, P3 ;  /* 0x3ff0000029157808 */ /* 0x000fe40001800000 */
[----:B------:R-:W-:-:S03]  /*0580*/  LOP3.LUT R10, R11, 0x7ff00000, RZ, 0xc0, !PT ;  /* 0x7ff000000b0a7812 */ /* 0x000fc600078ec0ff */
[----:B------:R-:W-:Y:S02]  /*0590*/  @!P1 CS2R R18, SRZ ;  /* 0x0000000000129805 */ /* 0x000fe4000001ff00 */
[----:B------:R-:W-:Y:S01]  /*05a0*/  ISETP.NE.AND P2, PT, R10, 0x7ff00000, PT ;  /* 0x7ff000000a00780c */ /* 0x000fe20003f45270 */
[----:B--2---:R-:W-:-:S04]  /*05b0*/  FADD R3, R7, -R8 ;  /* 0x8000000807037221 */ /* 0x004fc80000000000 */
[----:B------:R0:W1:Y:S08]  /*05c0*/  F2F.F64.F32 R10, R3 ;  /* 0x00000003000a7310 */ /* 0x0000700000201800 */
[----:B------:R-:W-:Y:S05]  /*05d0*/  @P2 BRA `(.L_x_16) ;  /* 0x0000000000182947 */ /* 0x000fea0003800000 */
[----:B------:R-:W-:-:S13]  /*05e0*/  FSETP.NAN.AND P1, PT, R2, R2, PT ;  /* 0x000000020200720b */ /* 0x000fda0003f28000 */
[----:B------:R-:W-:Y:S01]  /*05f0*/  @P1 DADD R18, R34, 2 ;  /* 0x4000000022121429 */ /* 0x000fe20000000000 */
[----:B------:R-:W-:Y:S10]  /*0600*/  @P1 BRA `(.L_x_16) ;  /* 0x00000000000c1947 */ /* 0x000ff40003800000 */
[----:B------:R-:W-:-:S14]  /*0610*/  DSETP.NEU.AND P1, PT, |R34|, +INF , PT ;  /* 0x7ff000002200742a */ /* 0x000fdc0003f2d200 */
[----:B------:R-:W-:Y:S02]  /*0620*/  @!P1 IMAD.MOV.U32 R18, RZ, RZ, 0x0 ;  /* 0x00000000ff129424 */ /* 0x000fe400078e00ff */
[----:B------:R-:W-:-:S07]  /*0630*/  @!P1 IMAD.MOV.U32 R19, RZ, RZ, 0x7ff00000 ;  /* 0x7ff00000ff139424 */ /* 0x000fce00078e00ff */
.L_x_16:
[----:B------:R-:W-:Y:S05]  /*0640*/  BSYNC.RECONVERGENT B0 ;  /* 0x0000000000007941 */ /* 0x000fea0003800200 */
.L_x_15:
[----:B------:R-:W-:Y:S01]  /*0650*/  FSEL R34, R18, RZ, P0 ;  /* 0x000000ff12227208 */ /* 0x000fe20000000000 */
[----:B-1----:R-:W-:Y:S01]  /*0660*/  DADD R24, -RZ, |R10| ;  /* 0x00000000ff187229 */ /* 0x002fe2000000050a */
[----:B------:R-:W-:Y:S01]  /*0670*/  FSEL R35, R19, 1.875, P0 ;  /* 0x3ff0000013237808 */ /* 0x000fe20000000000 */
[----:B------:R-:W-:Y:S01]  /*0680*/  BSSY.RECONVERGENT B0, `(.L_x_17) ;  /* 0x0000004000007945 */ /* 0x000fe20003800200 */
[----:B------:R-:W-:-:S04]  /*0690*/  MOV R4, 0x6c0 ;  /* 0x000006c000047802 */ /* 0x000fc80000000f00 */
[----:B------:R-:W-:-:S11]  /*06a0*/  DADD R34, R20, R34 ;  /* 0x0000000014227229 */ /* 0x000fd60000000022 */
[----:B0-----:R-:W-:Y:S05]  /*06b0*/  CALL.REL.NOINC `($_Z18kernel_interactionP8PointSetS0_$__internal_accurate_pow) ;  /* 0x0000001800007944 */ /* 0x001fea0003c00000 */
[----:B------:R-:W-:Y:S05]  /*06c0*/  BSYNC.RECONVERGENT B0 ;  /* 0x0000000000007941 */ /* 0x000fea0003800200 */
.L_x_17:
[----:B------:R-:W-:Y:S01]  /*06d0*/  DADD R20, R10, 2 ;  /* 0x400000000a147429 */ /* 0x000fe20000000000 */
[C---:B------:R-:W-:Y:S01]  /*06e0*/  FSETP.NEU.AND P1, PT, R3.reuse, RZ, PT ;  /* 0x000000ff0300720b */ /* 0x040fe20003f2d000 */
[----:B------:R-:W-:Y:S01]  /*06f0*/  BSSY.RECONVERGENT B0, `(.L_x_18) ;  /* 0x000000c000007945 */ /* 0x000fe20003800200 */
[----:B------:R-:W-:-:S07]  /*0700*/  FSETP.NEU.AND P0, PT, R3, 1, PT ;  /* 0x3f8000000300780b */ /* 0x000fce0003f0d000 */
[----:B------:R-:W-:-:S04]  /*0710*/  LOP3.LUT R20, R21, 0x7ff00000, RZ, 0xc0, !PT ;  /* 0x7ff0000015147812 */ /* 0x000fc800078ec0ff */
[----:B------:R-:W-:Y:S02]  /*0720*/  ISETP.NE.AND P2, PT, R20, 0x7ff00000, PT ;  /* 0x7ff000001400780c */ /* 0x000fe40003f45270 */
[----:B------:R-:W-:-:S11]  /*0730*/  @!P1 CS2R R18, SRZ ;  /* 0x0000000000129805 */ /* 0x000fd6000001ff00 */
[----:B------:R-:W-:Y:S05]  /*0740*/  @P2 BRA `(.L_x_19) ;  /* 0x0000000000182947 */ /* 0x000fea0003800000 */
[----:B------:R-:W-:-:S13]  /*0750*/  FSETP.NAN.AND P1, PT, R3, R3, PT ;  /* 0x000000030300720b */ /* 0x000fda0003f28000 */
[----:B------:R-:W-:Y:S01]  /*0760*/  @P1 DADD R18, R10, 2 ;  /* 0x400000000a121429 */ /* 0x000fe20000000000 */
[----:B------:R-:W-:Y:S10]  /*0770*/  @P1 BRA `(.L_x_19) ;  /* 0x00000000000c1947 */ /* 0x000ff40003800000 */
[----:B------:R-:W-:-:S14]  /*0780*/  DSETP.NEU.AND P1, PT, |R10|, +INF , PT ;  /* 0x7ff000000a00742a */ /* 0x000fdc0003f2d200 */
[----:B------:R-:W-:Y:S02]  /*0790*/  @!P1 IMAD.MOV.U32 R18, RZ, RZ, 0x0 ;  /* 0x00000000ff129424 */ /* 0x000fe400078e00ff */
[----:B------:R-:W-:-:S07]  /*07a0*/  @!P1 IMAD.MOV.U32 R19, RZ, RZ, 0x7ff00000 ;  /* 0x7ff00000ff139424 */ /* 0x000fce00078e00ff */
.L_x_19:
[----:B------:R-:W-:Y:S05]  /*07b0*/  BSYNC.RECONVERGENT B0 ;  /* 0x0000000000007941 */ /* 0x000fea0003800200 */
.L_x_18:
[----:B------:R-:W-:Y:S01]  /*07c0*/  FSEL R24, R18, RZ, P0 ;  /* 0x000000ff12187208 */ /* 0x000fe20000000000 */
[----:B------:R-:W-:Y:S01]  /*07d0*/  IMAD.MOV.U32 R21, RZ, RZ, 0x3fd80000 ;  /* 0x3fd80000ff157424 */ /* 0x000fe200078e00ff */
[----:B------:R-:W-:Y:S01]  /*07e0*/  FSEL R25, R19, 1.875, P0 ;  /* 0x3ff0000013197808 */ /* 0x000fe20000000000 */
[----:B------:R-:W-:Y:S01]  /*07f0*/  BSSY.RECONVERGENT B0, `(.L_x_20) ;  /* 0x0000015000007945 */ /* 0x000fe20003800200 */
[----:B------:R-:W-:-:S04]  /*0800*/  MOV R20, 0x0 ;  /* 0x0000000000147802 */ /* 0x000fc80000000f00 */
[----:B------:R-:W-:-:S06]  /*0810*/  DADD R24, R34, R24 ;  /* 0x0000000022187229 */ /* 0x000fcc0000000018 */
[----:B------:R-:W0:Y:S04]  /*0820*/  MUFU.RSQ64H R11, R25 ;  /* 0x00000019000b7308 */ /* 0x000e280000001c00 */
[----:B------:R-:W-:-:S05]  /*0830*/  VIADD R10, R25, 0xfcb00000 ;  /* 0xfcb00000190a7836 */ /* 0x000fca0000000000 */
[----:B------:R-:W-:Y:S01]  /*0840*/  ISETP.GE.U32.AND P0, PT, R10, 0x7ca00000, PT ;  /* 0x7ca000000a00780c */ /* 0x000fe20003f06070 */
[----:B0-----:R-:W-:-:S08]  /*0850*/  DMUL R18, R10, R10 ;  /* 0x0000000a0a127228 */ /* 0x001fd00000000000 */
        /* <DEDUP_REMOVED lines=9> */
[----:B------:R-:W-:Y:S10]  /*08f0*/  @!P0 BRA `(.L_x_21) ;  /* 0x0000000000108947 */ /* 0x000ff40003800000 */
[----:B------:R-:W-:Y:S01]  /*0900*/  IMAD.MOV.U32 R18, RZ, RZ, R28 ;  /* 0x000000ffff127224 */ /* 0x000fe200078e001c */
[----:B------:R-:W-:Y:S01]  /*0910*/  MOV R4, 0x940 ;  /* 0x0000094000047802 */ /* 0x000fe20000000f00 */
[----:B------:R-:W-:-:S07]  /*0920*/  IMAD.MOV.U32 R26, RZ, RZ, R10 ;  /* 0x000000ffff1a7224 */ /* 0x000fce00078e000a */
[----:B------:R-:W-:Y:S05]  /*0930*/  CALL.REL.NOINC `($__internal_0_$__cuda_sm20_dsqrt_rn_f64_mediumpath_v1) ;  /* 0x0000000c001c7944 */ /* 0x000fea0003c00000 */
.L_x_21:
[----:B------:R-:W-:Y:S05]  /*0940*/  BSYNC.RECONVERGENT B0 ;  /* 0x0000000000007941 */ /* 0x000fea0003800200 */
.L_x_20:
[----:B------:R-:W0:Y:S01]  /*0950*/  F2F.F32.F64 R9, R26 ;  /* 0x0000001a00097310 */ /* 0x000e220000301000 */
[----:B------:R-:W-:Y:S01]  /*0960*/  UMOV UR6, 0xcccccccd ;  /* 0xcccccccd00067882 */ /* 0x000fe20000000000 */
[----:B------:R-:W-:-:S06]  /*0970*/  UMOV UR7, 0x3fe4cccc ;  /* 0x3fe4cccc00077882 */ /* 0x000fcc0000000000 */
[----:B0-----:R-:W0:Y:S02]  /*0980*/  F2F.F64.F32 R10, R9 ;  /* 0x00000009000a7310 */ /* 0x001e240000201800 */
[----:B0-----:R-:W-:-:S06]  /*0990*/  DSETP.GT.AND P0, PT, R10, UR6, PT ;  /* 0x000000060a007e2a */ /* 0x001fcc000bf04000 */
[----:B------:R-:W-:-:S13]  /*09a0*/  FSETP.EQ.OR P0, PT, R9, RZ, P0 ;  /* 0x000000ff0900720b */ /* 0x000fda0000702400 */
[----:B------:R-:W-:Y:S05]  /*09b0*/  @P0 EXIT ;  /* 0x000000000000094d */ /* 0x000fea0003800000 */
[----:B------:R-:W2:Y:S04]  /*09c0*/  LDG.E R10, desc[UR4][R14.64+0xc] ;  /* 0x00000c040e0a7981 */ /* 0x000ea8000c1e1900 */
[----:B------:R-:W3:Y:S01]  /*09d0*/  LDG.E R11, desc[UR4][R16.64+0xc] ;  /* 0x00000c04100b7981 */ /* 0x000ee2000c1e1900 */
[----:B------:R-:W-:Y:S01]  /*09e0*/  F2F.F64.F32 R18, R37 ;  /* 0x0000002500127310 */ /* 0x000fe20000201800 */
[----:B------:R-:W-:Y:S01]  /*09f0*/  UMOV UR6, 0xeb851eb8 ;  /* 0xeb851eb800067882 */ /* 0x000fe20000000000 */
[----:B------:R-:W-:Y:S01]  /*0a00*/  UMOV UR7, 0x3f7eb851 ;  /* 0x3f7eb85100077882 */ /* 0x000fe20000000000 */
[----:B------:R-:W-:Y:S01]  /*0a10*/  BSSY.RECONVERGENT B0, `(.L_x_22) ;  /* 0x000000a000007945 */ /* 0x000fe20003800200 */
[----:B------:R-:W-:-:S04]  /*0a20*/  MOV R4, 0xab0 ;  /* 0x00000ab000047802 */ /* 0x000fc80000000f00 */
[----:B------:R-:W-:Y:S08]  /*0a30*/  F2F.F64.F32 R22, R36 ;  /* 0x0000002400167310 */ /* 0x000ff00000201800 */
[----:B--2---:R-:W0:Y:S08]  /*0a40*/  F2F.F64.F32 R20, R10 ;  /* 0x0000000a00147310 */ /* 0x004e300000201800 */
[----:B---3--:R-:W1:Y:S01]  /*0a50*/  F2F.F64.F32 R24, R11 ;  /* 0x0000000b00187310 */ /* 0x008e620000201800 */
[----:B0-----:R-:W-:-:S02]  /*0a60*/  DFMA R18, R20, UR6, R18 ;  /* 0x0000000614127c2b */ /* 0x001fc40008000012 */
[----:B-1----:R-:W-:-:S08]  /*0a70*/  DFMA R22, R24, UR6, R22 ;  /* 0x0000000618167c2b */ /* 0x002fd00008000016 */
[----:B------:R-:W-:-:S08]  /*0a80*/  DADD R34, R18, -R22 ;  /* 0x0000000012227229 */ /* 0x000fd00000000816 */
[----:B------:R-:W-:-:S11]  /*0a90*/  DADD R24, -RZ, |R34| ;  /* 0x00000000ff187229 */ /* 0x000fd60000000522 */
[----:B------:R-:W-:Y:S05]  /*0aa0*/  CALL.REL.NOINC `($_Z18kernel_interactionP8PointSetS0_$__internal_accurate_pow) ;  /* 0x0000001400047944 */ /* 0x000fea0003c00000 */
[----:B------:R-:W-:Y:S05]  /*0ab0*/  BSYNC.RECONVERGENT B0 ;  /* 0x0000000000007941 */ /* 0x000fea0003800200 */
.L_x_22:
[----:B------:R-:W2:Y:S04]  /*0ac0*/  LDG.E R36, desc[UR4][R14.64+0x10] ;  /* 0x000010040e247981 */ /* 0x000ea8000c1e1900 */
[----:B------:R-:W3:Y:S01]  /*0ad0*/  LDG.E R37, desc[UR4][R16.64+0x10] ;  /* 0x0000100410257981 */ /* 0x000ee2000c1e1900 */
[C---:B------:R-:W-:Y:S01]  /*0ae0*/  DADD R26, R34.reuse, 2 ;  /* 0x40000000221a7429 */ /* 0x040fe20000000000 */
[----:B------:R0:W1:Y:S01]  /*0af0*/  F2F.F64.F32 R20, R12 ;  /* 0x0000000c00147310 */ /* 0x0000620000201800 */
[----:B------:R-:W-:Y:S01]  /*0b00*/  DSETP.NEU.AND P0, PT, R34, RZ, PT ;  /* 0x000000ff2200722a */ /* 0x000fe20003f0d000 */
[----:B------:R-:W-:Y:S06]  /*0b10*/  BSSY.RECONVERGENT B0, `(.L_x_23) ;  /* 0x000000e000007945 */ /* 0x000fec0003800200 */
[----:B------:R0:W4:Y:S01]  /*0b20*/  F2F.F64.F32 R24, R13 ;  /* 0x0000000d00187310 */ /* 0x0001220000201800 */
[----:B------:R-:W-:-:S04]  /*0b30*/  LOP3.LUT R4, R27, 0x7ff00000, RZ, 0xc0, !PT ;  /* 0x7ff000001b047812 */ /* 0x000fc800078ec0ff */
[----:B------:R-:W-:Y:S02]  /*0b40*/  ISETP.NE.AND P1, PT, R4, 0x7ff00000, PT ;  /* 0x7ff000000400780c */ /* 0x000fe40003f25270 */
[----:B------:R-:W-:Y:S01]  /*0b50*/  @!P0 CS2R R18, SRZ ;  /* 0x0000000000128805 */ /* 0x000fe2000001ff00 */
[----:B--2---:R0:W2:Y:S08]  /*0b60*/  F2F.F64.F32 R22, R36 ;  /* 0x0000002400167310 */ /* 0x0040b00000201800 */
[----:B---3--:R0:W3:Y:S02]  /*0b70*/  F2F.F64.F32 R26, R37 ;  /* 0x00000025001a7310 */ /* 0x0080e40000201800 */
[----:B-1--4-:R-:W-:Y:S05]  /*0b80*/  @P1 BRA `(.L_x_24) ;  /* 0x0000000000181947 */ /* 0x012fea0003800000 */
[----:B------:R-:W-:-:S14]  /*0b90*/  DSETP.NAN.AND P0, PT, R34, R34, PT ;  /* 0x000000222200722a */ /* 0x000fdc0003f08000 */
[----:B------:R-:W-:Y:S01]  /*0ba0*/  @P0 DADD R18, R34, 2 ;  /* 0x4000000022120429 */ /* 0x000fe20000000000 */
[----:B------:R-:W-:Y:S10]  /*0bb0*/  @P0 BRA `(.L_x_24) ;  /* 0x00000000000c0947 */ /* 0x000ff40003800000 */
[----:B------:R-:W-:-:S14]  /*0bc0*/  DSETP.NEU.AND P0, PT, |R34|, +INF , PT ;  /* 0x7ff000002200742a */ /* 0x000fdc0003f0d200 */
[----:B------:R-:W-:Y:S01]  /*0bd0*/  @!P0 IMAD.MOV.U32 R18, RZ, RZ, 0x0 ;  /* 0x00000000ff128424 */ /* 0x000fe200078e00ff */
[----:B------:R-:W-:-:S07]  /*0be0*/  @!P0 MOV R19, 0x7ff00000 ;  /* 0x7ff0000000138802 */ /* 0x000fce0000000f00 */
.L_x_24:
[----:B------:R-:W-:Y:S05]  /*0bf0*/  BSYNC.RECONVERGENT B0 ;  /* 0x0000000000007941 */ /* 0x000fea0003800200 */
.L_x_23:
[----:B------:R-:W-:Y:S01]  /*0c00*/  UMOV UR6, 0xeb851eb8 ;  /* 0xeb851eb800067882 */ /* 0x000fe20000000000 */
[----:B------:R-:W-:Y:S01]  /*0c10*/  UMOV UR7, 0x3f7eb851 ;  /* 0x3f7eb85100077882 */ /* 0x000fe20000000000 */
[----:B------:R-:W-:Y:S01]  /*0c20*/  DSETP.NEU.AND P0, PT, R34, 1, PT ;  /* 0x3ff000002200742a */ /* 0x000fe20003f0d000 */
[----:B------:R-:W-:Y:S01]  /*0c30*/  BSSY.RECONVERGENT B0, `(.L_x_25) ;  /* 0x0000009000007945 */ /* 0x000fe20003800200 */
[----:B0-2---:R-:W-:Y:S01]  /*0c40*/  DFMA R12, R22, UR6, R20 ;  /* 0x00000006160c7c2b */ /* 0x005fe20008000014 */
[----:B------:R-:W-:Y:S01]  /*0c50*/  MOV R4, 0xcc0 ;  /* 0x00000cc000047802 */ /* 0x000fe20000000f00 */
[----:B---3--:R-:W-:Y:S02]  /*0c60*/  DFMA R24, R26, UR6, R24 ;  /* 0x000000061a187c2b */ /* 0x008fe40008000018 */
[----:B------:R-:W-:Y:S02]  /*0c70*/  FSEL R34, R18, RZ, P0 ;  /* 0x000000ff12227208 */ /* 0x000fe40000000000 */
[----:B------:R-:W-:-:S04]  /*0c80*/  FSEL R35, R19, 1.875, P0 ;  /* 0x3ff0000013237808 */ /* 0x000fc80000000000 */
[----:B------:R-:W-:-:S08]  /*0c90*/  DADD R12, R12, -R24 ;  /* 0x000000000c0c7229 */ /* 0x000fd00000000818 */
[----:B------:R-:W-:-:S11]  /*0ca0*/  DADD R24, -RZ, |R12| ;  /* 0x00000000ff187229 */ /* 0x000fd6000000050c */
[----:B------:R-:W-:Y:S05]  /*0cb0*/  CALL.REL.NOINC `($_Z18kernel_interactionP8PointSetS0_$__internal_accurate_pow) ;  /* 0x0000001000807944 */ /* 0x000fea0003c00000 */
[----:B------:R-:W-:Y:S05]  /*0cc0*/  BSYNC.RECONVERGENT B0 ;  /* 0x0000000000007941 */ /* 0x000fea0003800200 */
.L_x_25:
        /* <DEDUP_REMOVED lines=17> */
[----:B------:R-:W-:Y:S02]  /*0de0*/  @!P0 IMAD.MOV.U32 R18, RZ, RZ, 0x0 ;  /* 0x00000000ff128424 */ /* 0x000fe400078e00ff */
[----:B------:R-:W-:-:S07]  /*0df0*/  @!P0 IMAD.MOV.U32 R19, RZ, RZ, 0x7ff00000 ;  /* 0x7ff00000ff138424 */ /* 0x000fce00078e00ff */
.L_x_27:
[----:B------:R-:W-:Y:S05]  /*0e00*/  BSYNC.RECONVERGENT B0 ;  /* 0x0000000000007941 */ /* 0x000fea0003800200 */
.L_x_26:
[----:B------:R-:W-:Y:S01]  /*0e10*/  UMOV UR6, 0xeb851eb8 ;  /* 0xeb851eb800067882 */ /* 0x000fe20000000000 */
[----:B------:R-:W-:Y:S01]  /*0e20*/  UMOV UR7, 0x3f7eb851 ;  /* 0x3f7eb85100077882 */ /* 0x000fe20000000000 */
[----:B------:R-:W-:Y:S01]  /*0e30*/  DSETP.NEU.AND P0, PT, R12, 1, PT ;  /* 0x3ff000000c00742a */ /* 0x000fe20003f0d000 */
[----:B------:R-:W-:Y:S01]  /*0e40*/  BSSY.RECONVERGENT B0, `(.L_x_28) ;  /* 0x000000a000007945 */ /* 0x000fe20003800200 */
[----:B--2---:R-:W-:Y:S01]  /*0e50*/  DFMA R20, R26, UR6, R20 ;  /* 0x000000061a147c2b */ /* 0x004fe20008000014 */
[----:B------:R-:W-:Y:S01]  /*0e60*/  MOV R4, 0xee0 ;  /* 0x00000ee000047802 */ /* 0x000fe20000000f00 */
[----:B---3--:R-:W-:Y:S02]  /*0e70*/  DFMA R22, R24, UR6, R22 ;  /* 0x0000000618167c2b */ /* 0x008fe40008000016 */
[----:B------:R-:W-:Y:S02]  /*0e80*/  FSEL R12, R18, RZ, P0 ;  /* 0x000000ff120c7208 */ /* 0x000fe40000000000 */
[----:B------:R-:W-:-:S04]  /*0e90*/  FSEL R13, R19, 1.875, P0 ;  /* 0x3ff00000130d7808 */ /* 0x000fc80000000000 */
[----:B------:R-:W-:Y:S02]  /*0ea0*/  DADD R40, R20, -R22 ;  /* 0x0000000014287229 */ /* 0x000fe40000000816 */
[----:B------:R-:W-:-:S06]  /*0eb0*/  DADD R34, R34, R12 ;  /* 0x0000000022227229 */ /* 0x000fcc000000000c */
[----:B------:R-:W-:-:S11]  /*0ec0*/  DADD R24, -RZ, |R40| ;  /* 0x00000000ff187229 */ /* 0x000fd60000000528 */
[----:B0-----:R-:W-:Y:S05]  /*0ed0*/  CALL.REL.NOINC `($_Z18kernel_interactionP8PointSetS0_$__internal_accurate_pow) ;  /* 0x0000000c00f87944 */ /* 0x001fea0003c00000 */
[----:B------:R-:W-:Y:S05]  /*0ee0*/  BSYNC.RECONVERGENT B0 ;  /* 0x0000000000007941 */ /* 0x000fea0003800200 */
.L_x_28:
[C---:B------:R-:W-:Y:S01]  /*0ef0*/  DADD R12, R40.reuse, 2 ;  /* 0x40000000280c7429 */ /* 0x040fe20000000000 */
[----:B------:R-:W-:Y:S01]  /*0f00*/  BSSY.RECONVERGENT B0, `(.L_x_29) ;  /* 0x000000d000007945 */ /* 0x000fe20003800200 */
[C---:B------:R-:W-:Y:S02]  /*0f10*/  DSETP.NEU.AND P1, PT, R40.reuse, RZ, PT ;  /* 0x000000ff2800722a */ /* 0x040fe40003f2d000 */
[----:B------:R-:W-:-:S06]  /*0f20*/  DSETP.NEU.AND P0, PT, R40, 1, PT ;  /* 0x3ff000002800742a */ /* 0x000fcc0003f0d000 */
[----:B------:R-:W-:-:S04]  /*0f30*/  LOP3.LUT R12, R13, 0x7ff00000, RZ, 0xc0, !PT ;  /* 0x7ff000000d0c7812 */ /* 0x000fc800078ec0ff */
[----:B------:R-:W-:Y:S02]  /*0f40*/  ISETP.NE.AND P2, PT, R12, 0x7ff00000, PT ;  /* 0x7ff000000c00780c */ /* 0x000fe40003f45270 */
[----:B------:R-:W-:-:S11]  /*0f50*/  @!P1 CS2R R18, SRZ ;  /* 0x0000000000129805 */ /* 0x000fd6000001ff00 */
[----:B------:R-:W-:Y:S05]  /*0f60*/  @P2 BRA `(.L_x_30) ;  /* 0x0000000000182947 */ /* 0x000fea0003800000 */
[----:B------:R-:W-:-:S14]  /*0f70*/  DSETP.NAN.AND P1, PT, R40, R40, PT ;  /* 0x000000282800722a */ /* 0x000fdc0003f28000 */
[----:B------:R-:W-:Y:S01]  /*0f80*/  @P1 DADD R18, R40, 2 ;  /* 0x4000000028121429 */ /* 0x000fe20000000000 */
[----:B------:R-:W-:Y:S10]  /*0f90*/  @P1 BRA `(.L_x_30) ;  /* 0x00000000000c1947 */ /* 0x000ff40003800000 */
[----:B------:R-:W-:-:S14]  /*0fa0*/  DSETP.NEU.AND P1, PT, |R40|, +INF , PT ;  /* 0x7ff000002800742a */ /* 0x000fdc0003f2d200 */
[----:B------:R-:W-:Y:S02]  /*0fb0*/  @!P1 IMAD.MOV.U32 R18, RZ, RZ, 0x0 ;  /* 0x00000000ff129424 */ /* 0x000fe400078e00ff */
[----:B------:R-:W-:-:S07]  /*0fc0*/  @!P1 IMAD.MOV.U32 R19, RZ, RZ, 0x7ff00000 ;  /* 0x7ff00000ff139424 */ /* 0x000fce00078e00ff */
.L_x_30:
[----:B------:R-:W-:Y:S05]  /*0fd0*/  BSYNC.RECONVERGENT B0 ;  /* 0x0000000000007941 */ /* 0x000fea0003800200 */
.L_x_29:
        /* <DEDUP_REMOVED lines=24> */
.L_x_32:
[----:B------:R-:W-:Y:S05]  /*1160*/  BSYNC.RECONVERGENT B0 ;  /* 0x0000000000007941 */ /* 0x000fea0003800200 */
.L_x_31:
[----:B------:R-:W0:Y:S02]  /*1170*/  F2F.F32.F64 R26, R26 ;  /* 0x0000001a001a7310 */ /* 0x000e240000301000 */
[----:B0-----:R-:W-:-:S13]  /*1180*/  FSETP.GEU.AND P0, PT, R9, R26, PT ;  /* 0x0000001a0900720b */ /* 0x001fda0003f0e000 */
[----:B------:R-:W-:Y:S05]  /*1190*/  @!P0 EXIT ;  /* 0x000000000000894d */ /* 0x000fea0003800000 */
[----:B------:R-:W0:Y:S01]  /*11a0*/  MUFU.RCP R4, R9 ;  /* 0x0000000900047308 */ /* 0x000e220000001000 */
[----:B------:R-:W1:Y:S01]  /*11b0*/  LDC.64 R12, c[0x0][0x388] ;  /* 0x0000e200ff0c7b82 */ /* 0x000e620000000a00 */
[----:B------:R-:W-:Y:S06]  /*11c0*/  BSSY.RECONVERGENT B0, `(.L_x_33) ;  /* 0x000000d000007945 */ /* 0x000fec0003800200 */
[----:B------:R-:W2:Y:S01]  /*11d0*/  FCHK P0, R0, R9 ;  /* 0x0000000900007302 */ /* 0x000ea20000000000 */
[----:B0-----:R-:W-:-:S04]  /*11e0*/  FFMA R7, -R9, R4, 1 ;  /* 0x3f80000009077423 */ /* 0x001fc80000000104 */
[----:B------:R-:W-:-:S04]  /*11f0*/  FFMA R15, R4, R7, R4 ;  /* 0x00000007040f7223 */ /* 0x000fc80000000004 */
[----:B------:R-:W-:Y:S01]  /*1200*/  FFMA R8, R0, R15, RZ ;  /* 0x0000000f00087223 */ /* 0x000fe200000000ff */
[----:B-1----:R-:W-:-:S04]  /*1210*/  IMAD.WIDE R6, R6, 0x18, R12 ;  /* 0x0000001806067825 */ /* 0x002fc800078e020c */
[----:B------:R-:W-:-:S04]  /*1220*/  FFMA R4, -R9, R8, R0 ;  /* 0x0000000809047223 */ /* 0x000fc80000000100 */
[----:B------:R-:W-:Y:S01]  /*1230*/  FFMA R8, R15, R4, R8 ;  /* 0x000000040f087223 */ /* 0x000fe20000000008 */
[----:B------:R-:W-:Y:S01]  /*1240*/  IMAD.WIDE R4, R5, 0x18, R12 ;  /* 0x0000001805047825 */ /* 0x000fe200078e020c */
[----:B--2---:R-:W-:Y:S06]  /*1250*/  @!P0 BRA `(.L_x_34) ;  /* 0x00000000000c8947 */ /* 0x004fec0003800000 */
[----:B------:R-:W-:-:S07]  /*1260*/  MOV R18, 0x1280 ;  /* 0x0000128000127802 */ /* 0x000fce0000000f00 */
[----:B------:R-:W-:Y:S05]  /*1270*/  CALL.REL.NOINC `($__internal_1_$__cuda_sm3x_div_rn_noftz_f32_slowpath) ;  /* 0x0000000400747944 */ /* 0x000fea0003c00000 */
[----:B------:R-:W-:-:S07]  /*1280*/  IMAD.MOV.U32 R8, RZ, RZ, R17 ;  /* 0x000000ffff087224 */ /* 0x000fce00078e0011 */
.L_x_34:
[----:B------:R-:W-:Y:S05]  /*1290*/  BSYNC.RECONVERGENT B0 ;  /* 0x0000000000007941 */ /* 0x000fea0003800200 */
.L_x_33:
[----:B------:R-:W0:Y:S01]  /*12a0*/  MUFU.RCP R0, R9 ;  /* 0x0000000900007308 */ /* 0x000e220000001000 */
[----:B------:R-:W-:Y:S07]  /*12b0*/  BSSY.RECONVERGENT B0, `(.L_x_35) ;  /* 0x000000c000007945 */ /* 0x000fee0003800200 */
[----:B------:R-:W1:Y:S01]  /*12c0*/  FCHK P0, R2, R9 ;  /* 0x0000000902007302 */ /* 0x000e620000000000 */
[----:B0-----:R-:W-:-:S04]  /*12d0*/  FFMA R13, -R9, R0, 1 ;  /* 0x3f800000090d7423 */ /* 0x001fc80000000100 */
[----:B------:R-:W-:-:S04]  /*12e0*/  FFMA R15, R0, R13, R0 ;  /* 0x0000000d000f7223 */ /* 0x000fc80000000000 */
[----:B------:R-:W-:-:S04]  /*12f0*/  FFMA R12, R2, R15, RZ ;  /* 0x0000000f020c7223 */ /* 0x000fc800000000ff */
[----:B------:R-:W-:-:S04]  /*1300*/  FFMA R13, -R9, R12, R2 ;  /* 0x0000000c090d7223 */ /* 0x000fc80000000102 */
[----:B------:R-:W-:Y:S01]  /*1310*/  FFMA R12, R15, R13, R12 ;  /* 0x0000000d0f0c7223 */ /* 0x000fe2000000000c */
[----:B-1----:R-:W-:Y:S06]  /*1320*/  @!P0 BRA `(.L_x_36) ;  /* 0x0000000000108947 */ /* 0x002fec0003800000 */
[----:B------:R-:W-:Y:S01]  /*1330*/  IMAD.MOV.U32 R0, RZ, RZ, R2 ;  /* 0x000000ffff007224 */ /* 0x000fe200078e0002 */
[----:B------:R-:W-:-:S07]  /*1340*/  MOV R18, 0x1360 ;  /* 0x0000136000127802 */ /* 0x000fce0000000f00 */
[----:B------:R-:W-:Y:S05]  /*1350*/  CALL.REL.NOINC `($__internal_1_$__cuda_sm3x_div_rn_noftz_f32_slowpath) ;  /* 0x00000004003c7944 */ /* 0x000fea0003c00000 */
[----:B------:R-:W-:-:S07]  /*1360*/  MOV R12, R17 ;  /* 0x00000011000c7202 */ /* 0x000fce0000000f00 */
.L_x_36:
[----:B------:R-:W-:Y:S05]  /*1370*/  BSYNC.RECONVERGENT B0 ;  /* 0x0000000000007941 */ /* 0x000fea0003800200 */
.L_x_35:
        /* <DEDUP_REMOVED lines=12> */
[----:B------:R-:W-:-:S07]  /*1440*/  IMAD.MOV.U32 R13, RZ, RZ, R17 ;  /* 0x000000ffff0d7224 */ /* 0x000fce00078e0011 */
.L_x_38:
[----:B------:R-:W-:Y:S05]  /*1450*/  BSYNC.RECONVERGENT B0 ;  /* 0x0000000000007941 */ /* 0x000fea0003800200 */
.L_x_37:
[-C--:B------:R-:W-:Y:S01]  /*1460*/  FMUL R3, R36, R12.reuse ;  /* 0x0000000c24037220 */ /* 0x080fe20000400000 */
[----:B------:R-:W-:-:S03]  /*1470*/  FMUL R0, R37, R12 ;  /* 0x0000000c25007220 */ /* 0x000fc60000400000 */
[-C--:B------:R-:W-:Y:S01]  /*1480*/  FFMA R3, R10, R8.reuse, R3 ;  /* 0x000000080a037223 */ /* 0x080fe20000000003 */
[----:B------:R-:W-:-:S03]  /*1490*/  FFMA R11, R11, R8, R0 ;  /* 0x000000080b0b7223 */ /* 0x000fc60000000000 */
[-C--:B------:R-:W-:Y:S01]  /*14a0*/  FFMA R3, R14, R13.reuse, R3 ;  /* 0x0000000d0e037223 */ /* 0x080fe20000000003 */
[----:B------:R-:W-:-:S04]  /*14b0*/  FFMA R16, R16, R13, R11 ;  /* 0x0000000d10107223 */ /* 0x000fc8000000000b */
[C-C-:B------:R-:W-:Y:S01]  /*14c0*/  FADD R9, -R3.reuse, R16.reuse ;  /* 0x0000001003097221 */ /* 0x140fe20000000100 */
[----:B------:R-:W-:-:S03]  /*14d0*/  FADD R15, R3, -R16 ;  /* 0x80000010030f7221 */ /* 0x000fc60000000000 */
[C---:B------:R-:W-:Y:S01]  /*14e0*/  FMUL R3, R9.reuse, R8 ;  /* 0x0000000809037220 */ /* 0x040fe20000400000 */
[C---:B------:R-:W-:Y:S01]  /*14f0*/  FMUL R11, R9.reuse, R12 ;  /* 0x0000000c090b7220 */ /* 0x040fe20000400000 */
[-C--:B------:R-:W-:Y:S01]  /*1500*/  FMUL R9, R9, R13.reuse ;  /* 0x0000000d09097220 */ /* 0x080fe20000400000 */
[C---:B------:R-:W-:Y:S01]  /*1510*/  FMUL R17, R15.reuse, R8 ;  /* 0x000000080f117220 */ /* 0x040fe20000400000 */
[C---:B------:R-:W-:Y:S01]  /*1520*/  FMUL R19, R15.reuse, R12 ;  /* 0x0000000c0f137220 */ /* 0x040fe20000400000 */
[----:B------:R-:W-:Y:S01]  /*1530*/  FMUL R13, R15, R13 ;  /* 0x0000000d0f0d7220 */ /* 0x000fe20000400000 */
[----:B------:R-:W-:Y:S04]  /*1540*/  REDG.E.ADD.F32.FTZ.RN.STRONG.GPU desc[UR4][R6.64+0xc], R3 ;  /* 0x00000c03060079a6 */ /* 0x000fe8000c12f304 */
[----:B------:R-:W-:Y:S04]  /*1550*/  REDG.E.ADD.F32.FTZ.RN.STRONG.GPU desc[UR4][R6.64+0x10], R11 ;  /* 0x0000100b060079a6 */ /* 0x000fe8000c12f304 */
[----:B------:R-:W-:Y:S04]  /*1560*/  REDG.E.ADD.F32.FTZ.RN.STRONG.GPU desc[UR4][R6.64+0x14], R9 ;  /* 0x00001409060079a6 */ /* 0x000fe8000c12f304 */
[----:B------:R-:W-:Y:S04]  /*1570*/  REDG.E.ADD.F32.FTZ.RN.STRONG.GPU desc[UR4][R4.64+0xc], R17 ;  /* 0x00000c11040079a6 */ /* 0x000fe8000c12f304 */
[----:B------:R-:W-:Y:S04]  /*1580*/  REDG.E.ADD.F32.FTZ.RN.STRONG.GPU desc[UR4][R4.64+0x10], R19 ;  /* 0x00001013040079a6 */ /* 0x000fe8000c12f304 */
[----:B------:R-:W-:Y:S01]  /*1590*/  REDG.E.ADD.F32.FTZ.RN.STRONG.GPU desc[UR4][R4.64+0x14], R13 ;  /* 0x0000140d040079a6 */ /* 0x000fe2000c12f304 */
[----:B------:R-:W-:Y:S05]  /*15a0*/  EXIT ;  /* 0x000000000000794d */ /* 0x000fea0003800000 */
        .weak           $__internal_0_$__cuda_sm20_dsqrt_rn_f64_mediumpath_v1
        .type           $__internal_0_$__cuda_sm20_dsqrt_rn_f64_mediumpath_v1,@function
        .size           $__internal_0_$__cuda_sm20_dsqrt_rn_f64_mediumpath_v1,($__internal_1_$__cuda_sm3x_div_rn_noftz_f32_slowpath - $__internal_0_$__cuda_sm20_dsqrt_rn_f64_mediumpath_v1)
$__internal_0_$__cuda_sm20_dsqrt_rn_f64_mediumpath_v1:
[----:B------:R-:W-:Y:S01]  /*15b0*/  ISETP.GE.U32.AND P0, PT, R26, -0x3400000, PT ;  /* 0xfcc000001a00780c */ /* 0x000fe20003f06070 */
[----:B------:R-:W-:-:S12]  /*15c0*/  BSSY.RECONVERGENT B1, `(.L_x_39) ;  /* 0x0000023000017945 */ /* 0x000fd80003800200 */
[----:B------:R-:W-:Y:S05]  /*15d0*/  @!P0 BRA `(.L_x_40) ;  /* 0x0000000000208947 */ /* 0x000fea0003800000 */
[----:B------:R-:W-:-:S10]  /*15e0*/  DFMA.RM R20, R22, R18, R20 ;  /* 0x000000121614722b */ /* 0x000fd40000004014 */
[----:B------:R-:W-:-:S05]  /*15f0*/  IADD3 R18, P0, PT, R20, 0x1, RZ ;  /* 0x0000000114127810 */ /* 0x000fca0007f1e0ff */
[----:B------:R-:W-:-:S06]  /*1600*/  IMAD.X R19, RZ, RZ, R21, P0 ;  /* 0x000000ffff137224 */ /* 0x000fcc00000e0615 */
[----:B------:R-:W-:-:S08]  /*1610*/  DFMA.RP R24, -R20, R18, R24 ;  /* 0x000000121418722b */ /* 0x000fd00000008118 */
[----:B------:R-:W-:-:S06]  /*1620*/  DSETP.GT.AND P0, PT, R24, RZ, PT ;  /* 0x000000ff1800722a */ /* 0x000fcc0003f04000 */
[----:B------:R-:W-:Y:S02]  /*1630*/  FSEL R18, R18, R20, P0 ;  /* 0x0000001412127208 */ /* 0x000fe40000000000 */
[----:B------:R-:W-:Y:S01]  /*1640*/  FSEL R19, R19, R21, P0 ;  /* 0x0000001513137208 */ /* 0x000fe20000000000 */
[----:B------:R-:W-:Y:S06]  /*1650*/  BRA `(.L_x_41) ;  /* 0x0000000000647947 */ /* 0x000fec0003800000 */
.L_x_40:
[----:B------:R-:W-:-:S14]  /*1660*/  DSETP.NE.AND P0, PT, R24, RZ, PT ;  /* 0x000000ff1800722a */ /* 0x000fdc0003f05000 */
[----:B------:R-:W-:Y:S05]  /*1670*/  @!P0 BRA `(.L_x_42) ;  /* 0x0000000000588947 */ /* 0x000fea0003800000 */
[----:B------:R-:W-:-:S13]  /*1680*/  ISETP.GE.AND P0, PT, R25, RZ, PT ;  /* 0x000000ff1900720c */ /* 0x000fda0003f06270 */
[----:B------:R-:W-:Y:S02]  /*1690*/  @!P0 IMAD.MOV.U32 R18, RZ, RZ, 0x0 ;  /* 0x00000000ff128424 */ /* 0x000fe400078e00ff */
[----:B------:R-:W-:Y:S01]  /*16a0*/  @!P0 IMAD.MOV.U32 R19, RZ, RZ, -0x80000 ;  /* 0xfff80000ff138424 */ /* 0x000fe200078e00ff */
[----:B------:R-:W-:Y:S06]  /*16b0*/  @!P0 BRA `(.L_x_41) ;  /* 0x00000000004c8947 */ /* 0x000fec0003800000 */
[----:B------:R-:W-:-:S13]  /*16c0*/  ISETP.GT.AND P0, PT, R25, 0x7fefffff, PT ;  /* 0x7fefffff1900780c */ /* 0x000fda0003f04270 */
[----:B------:R-:W-:Y:S05]  /*16d0*/  @P0 BRA `(.L_x_42) ;  /* 0x0000000000400947 */ /* 0x000fea0003800000 */
[----:B------:R-:W-:Y:S01]  /*16e0*/  DMUL R24, R24, 8.11296384146066816958e+31 ;  /* 0x4690000018187828 */ /* 0x000fe20000000000 */
[----:B------:R-:W-:Y:S01]  /*16f0*/  IMAD.MOV.U32 R22, RZ, RZ, RZ ;  /* 0x000000ffff167224 */ /* 0x000fe200078e00ff */
[----:B------:R-:W-:Y:S01]  /*1700*/  MOV R20, 0x0 ;  /* 0x0000000000147802 */ /* 0x000fe20000000f00 */
[----:B------:R-:W-:-:S03]  /*1710*/  IMAD.MOV.U32 R21, RZ, RZ, 0x3fd80000 ;  /* 0x3fd80000ff157424 */ /* 0x000fc600078e00ff */
[----:B------:R-:W0:Y:S02]  /*1720*/  MUFU.RSQ64H R23, R25 ;  /* 0x0000001900177308 */ /* 0x000e240000001c00 */
[----:B0-----:R-:W-:-:S08]  /*1730*/  DMUL R18, R22, R22 ;  /* 0x0000001616127228 */ /* 0x001fd00000000000 */
[----:B------:R-:W-:-:S08]  /*1740*/  DFMA R18, R24, -R18, 1 ;  /* 0x3ff000001812742b */ /* 0x000fd00000000812 */
[----:B------:R-:W-:Y:S02]  /*1750*/  DFMA R20, R18, R20, 0.5 ;  /* 0x3fe000001214742b */ /* 0x000fe40000000014 */
[----:B------:R-:W-:-:S08]  /*1760*/  DMUL R18, R22, R18 ;  /* 0x0000001216127228 */ /* 0x000fd00000000000 */
[----:B------:R-:W-:-:S08]  /*1770*/  DFMA R20, R20, R18, R22 ;  /* 0x000000121414722b */ /* 0x000fd00000000016 */
[----:B------:R-:W-:Y:S02]  /*1780*/  DMUL R18, R24, R20 ;  /* 0x0000001418127228 */ /* 0x000fe40000000000 */
[----:B------:R-:W-:-:S06]  /*1790*/  VIADD R21, R21, 0xfff00000 ;  /* 0xfff0000015157836 */ /* 0x000fcc0000000000 */
[----:B------:R-:W-:-:S08]  /*17a0*/  DFMA R22, R18, -R18, R24 ;  /* 0x800000121216722b */ /* 0x000fd00000000018 */
[----:B------:R-:W-:-:S10]  /*17b0*/  DFMA R18, R20, R22, R18 ;  /* 0x000000161412722b */ /* 0x000fd40000000012 */
[----:B------:R-:W-:Y:S01]  /*17c0*/  VIADD R19, R19, 0xfcb00000 ;  /* 0xfcb0000013137836 */ /* 0x000fe20000000000 */
[----:B------:R-:W-:Y:S06]  /*17d0*/  BRA `(.L_x_41) ;  /* 0x0000000000047947 */ /* 0x000fec0003800000 */
.L_x_42:
[----:B------:R-:W-:-:S11]  /*17e0*/  DADD R18, R24, R24 ;  /* 0x0000000018127229 */ /* 0x000fd60000000018 */
.L_x_41:
[----:B------:R-:W-:Y:S05]  /*17f0*/  BSYNC.RECONVERGENT B1 ;  /* 0x0000000000017941 */ /* 0x000fea0003800200 */
.L_x_39:
[----:B------:R-:W-:Y:S02]  /*1800*/  IMAD.MOV.U32 R26, RZ, RZ, R18 ;  /* 0x000000ffff1a7224 */ /* 0x000fe400078e0012 */
[----:B------:R-:W-:Y:S01]  /*1810*/  IMAD.MOV.U32 R27, RZ, RZ, R19 ;  /* 0x000000ffff1b7224 */ /* 0x000fe200078e0013 */
[----:B------:R-:W-:Y:S01]  /*1820*/  MOV R19, 0x0 ;  /* 0x0000000000137802 */ /* 0x000fe20000000f00 */
[----:B------:R-:W-:-:S04]  /*1830*/  IMAD.MOV.U32 R18, RZ, RZ, R4 ;  /* 0x000000ffff127224 */ /* 0x000fc800078e0004 */
[----:B------:R-:W-:Y:S05]  /*1840*/  RET.REL.NODEC R18 `(_Z18kernel_interactionP8PointSetS0_) ;  /* 0xffffffe412ec7950 */ /* 0x000fea0003c3ffff */
        .weak           $__internal_1_$__cuda_sm3x_div_rn_noftz_f32_slowpath
        .type           $__internal_1_$__cuda_sm3x_div_rn_noftz_f32_slowpath,@function
        .size           $__internal_1_$__cuda_sm3x_div_rn_noftz_f32_slowpath,($_Z18kernel_interactionP8PointSetS0_$__internal_accurate_pow - $__internal_1_$__cuda_sm3x_div_rn_noftz_f32_slowpath)
$__internal_1_$__cuda_sm3x_div_rn_noftz_f32_slowpath:
[--C-:B------:R-:W-:Y:S01]  /*1850*/  SHF.R.U32.HI R15, RZ, 0x17, R9.reuse ;  /* 0x00000017ff0f7819 */ /* 0x100fe20000011609 */
[----:B------:R-:W-:Y:S01]  /*1860*/  BSSY.RECONVERGENT B1, `(.L_x_43) ;  /* 0x0000063000017945 */ /* 0x000fe20003800200 */
[----:B------:R-:W-:Y:S02]  /*1870*/  SHF.R.U32.HI R13, RZ, 0x17, R0 ;  /* 0x00000017ff0d7819 */ /* 0x000fe40000011600 */
[----:B------:R-:W-:Y:S02]  /*1880*/  LOP3.LUT R24, R15, 0xff, RZ, 0xc0, !PT ;  /* 0x000000ff0f187812 */ /* 0x000fe400078ec0ff */
[----:B------:R-:W-:Y:S01]  /*1890*/  LOP3.LUT R21, R13, 0xff, RZ, 0xc0, !PT ;  /* 0x000000ff0d157812 */ /* 0x000fe200078ec0ff */
[----:B------:R-:W-:Y:S02]  /*18a0*/  IMAD.MOV.U32 R13, RZ, RZ, R9 ;  /* 0x000000ffff0d7224 */ /* 0x000fe400078e0009 */
[----:B------:R-:W-:Y:S02]  /*18b0*/  VIADD R19, R24, 0xffffffff ;  /* 0xffffffff18137836 */ /* 0x000fe40000000000 */
[----:B------:R-:W-:-:S03]  /*18c0*/  VIADD R17, R21, 0xffffffff ;  /* 0xffffffff15117836 */ /* 0x000fc60000000000 */
[----:B------:R-:W-:-:S04]  /*18d0*/  ISETP.GT.U32.AND P0, PT, R19, 0xfd, PT ;  /* 0x000000fd1300780c */ /* 0x000fc80003f04070 */
[----:B------:R-:W-:-:S13]  /*18e0*/  ISETP.GT.U32.OR P0, PT, R17, 0xfd, P0 ;  /* 0x000000fd1100780c */ /* 0x000fda0000704470 */
[----:B------:R-:W-:Y:S01]  /*18f0*/  @!P0 IMAD.MOV.U32 R15, RZ, RZ, RZ ;  /* 0x000000ffff0f8224 */ /* 0x000fe200078e00ff */
[----:B------:R-:W-:Y:S06]  /*1900*/  @!P0 BRA `(.L_x_44) ;  /* 0x00000000005c8947 */ /* 0x000fec0003800000 */
[----:B------:R-:W-:Y:S02]  /*1910*/  FSETP.GTU.FTZ.AND P0, PT, |R0|, +INF , PT ;  /* 0x7f8000000000780b */ /* 0x000fe40003f1c200 */
[----:B------:R-:W-:-:S04]  /*1920*/  FSETP.GTU.FTZ.AND P1, PT, |R9|, +INF , PT ;  /* 0x7f8000000900780b */ /* 0x000fc80003f3c200 */
[----:B------:R-:W-:-:S13]  /*1930*/  PLOP3.LUT P0, PT, P0, P1, PT, 0xf8, 0x8f ;  /* 0x00000000008f781c */ /* 0x000fda0000703f70 */
[----:B------:R-:W-:Y:S05]  /*1940*/  @P0 BRA `(.L_x_45) ;  /* 0x00000004004c0947 */ /* 0x000fea0003800000 */
[----:B------:R-:W-:-:S13]  /*1950*/  LOP3.LUT P0, RZ, R13, 0x7fffffff, R0, 0xc8, !PT ;  /* 0x7fffffff0dff7812 */ /* 0x000fda000780c800 */
[----:B------:R-:W-:Y:S05]  /*1960*/  @!P0 BRA `(.L_x_46) ;  /* 0x00000004003c8947 */ /* 0x000fea0003800000 */
[C---:B------:R-:W-:Y:S02]  /*1970*/  FSETP.NEU.FTZ.AND P1, PT, |R0|.reuse, +INF , PT ;  /* 0x7f8000000000780b */ /* 0x040fe40003f3d200 */
[----:B------:R-:W-:Y:S02]  /*1980*/  FSETP.NEU.FTZ.AND P2, PT, |R9|, +INF , PT ;  /* 0x7f8000000900780b */ /* 0x000fe40003f5d200 */
[----:B------:R-:W-:-:S11]  /*1990*/  FSETP.NEU.FTZ.AND P0, PT, |R0|, +INF , PT ;  /* 0x7f8000000000780b */ /* 0x000fd60003f1d200 */
[----:B------:R-:W-:Y:S05]  /*19a0*/  @!P2 BRA !P1, `(.L_x_46) ;  /* 0x00000004002ca947 */ /* 0x000fea0004800000 */
[----:B------:R-:W-:-:S04]  /*19b0*/  LOP3.LUT P1, RZ, R0, 0x7fffffff, RZ, 0xc0, !PT ;  /* 0x7fffffff00ff7812 */ /* 0x000fc8000782c0ff */
[----:B------:R-:W-:-:S13]  /*19c0*/  PLOP3.LUT P1, PT, P2, P1, PT, 0x2f, 0xf2 ;  /* 0x0000000000f2781c */ /* 0x000fda0001722577 */
[----:B------:R-:W-:Y:S05]  /*19d0*/  @P1 BRA `(.L_x_47) ;  /* 0x0000000400181947 */ /* 0x000fea0003800000 */
[----:B------:R-:W-:-:S04]  /*19e0*/  LOP3.LUT P1, RZ, R13, 0x7fffffff, RZ, 0xc0, !PT ;  /* 0x7fffffff0dff7812 */ /* 0x000fc8000782c0ff */
[----:B------:R-:W-:-:S13]  /*19f0*/  PLOP3.LUT P0, PT, P0, P1, PT, 0x2f, 0xf2 ;  /* 0x0000000000f2781c */ /* 0x000fda0000702577 */
[----:B------:R-:W-:Y:S05]  /*1a00*/  @P0 BRA `(.L_x_48) ;  /* 0x0000000400000947 */ /* 0x000fea0003800000 */
[----:B------:R-:W-:Y:S02]  /*1a10*/  ISETP.GE.AND P0, PT, R17, RZ, PT ;  /* 0x000000ff1100720c */ /* 0x000fe40003f06270 */
[----:B------:R-:W-:-:S11]  /*1a20*/  ISETP.GE.AND P1, PT, R19, RZ, PT ;  /* 0x000000ff1300720c */ /* 0x000fd60003f26270 */
[----:B------:R-:W-:Y:S02]  /*1a30*/  @P0 IMAD.MOV.U32 R15, RZ, RZ, RZ ;  /* 0x000000ffff0f0224 */ /* 0x000fe400078e00ff */
[----:B------:R-:W-:Y:S01]  /*1a40*/  @!P0 FFMA R0, R0, 1.84467440737095516160e+19, RZ ;  /* 0x5f80000000008823 */ /* 0x000fe200000000ff */
[----:B------:R-:W-:Y:S02]  /*1a50*/  @!P0 IMAD.MOV.U32 R15, RZ, RZ, -0x40 ;  /* 0xffffffc0ff0f8424 */ /* 0x000fe400078e00ff */
[----:B------:R-:W-:-:S03]  /*1a60*/  @!P1 FFMA R13, R9, 1.84467440737095516160e+19, RZ ;  /* 0x5f800000090d9823 */ /* 0x000fc600000000ff */
[----:B------:R-:W-:-:S07]  /*1a70*/  @!P1 IADD3 R15, PT, PT, R15, 0x40, RZ ;  /* 0x000000400f0f9810 */ /* 0x000fce0007ffe0ff */
.L_x_44:
[----:B------:R-:W-:Y:S01]  /*1a80*/  LEA R20, R24, 0xc0800000, 0x17 ;  /* 0xc080000018147811 */ /* 0x000fe200078eb8ff */
[----:B------:R-:W-:Y:S04]  /*1a90*/  BSSY.RECONVERGENT B2, `(.L_x_49) ;  /* 0x0000036000027945 */ /* 0x000fe80003800200 */
[----:B------:R-:W-:Y:S02]  /*1aa0*/  IMAD.IADD R20, R13, 0x1, -R20 ;  /* 0x000000010d147824 */ /* 0x000fe400078e0a14 */
[----:B------:R-:W-:Y:S02]  /*1ab0*/  VIADD R13, R21, 0xffffff81 ;  /* 0xffffff81150d7836 */ /* 0x000fe40000000000 */
[----:B------:R0:W1:Y:S01]  /*1ac0*/  MUFU.RCP R17, R20 ;  /* 0x0000001400117308 */ /* 0x0000620000001000 */
[----:B------:R-:W-:Y:S01]  /*1ad0*/  FADD.FTZ R19, -R20, -RZ ;  /* 0x800000ff14137221 */ /* 0x000fe20000010100 */
[C---:B------:R-:W-:Y:S01]  /*1ae0*/  IMAD R0, R13.reuse, -0x800000, R0 ;  /* 0xff8000000d007824 */ /* 0x040fe200078e0200 */
[----:B0-----:R-:W-:-:S05]  /*1af0*/  IADD3 R20, PT, PT, R13, 0x7f, -R24 ;  /* 0x0000007f0d147810 */ /* 0x001fca0007ffe818 */
[----:B------:R-:W-:Y:S02]  /*1b00*/  IMAD.IADD R20, R20, 0x1, R15 ;  /* 0x0000000114147824 */ /* 0x000fe400078e020f */
[----:B-1----:R-:W-:-:S04]  /*1b10*/  FFMA R22, R17, R19, 1 ;  /* 0x3f80000011167423 */ /* 0x002fc80000000013 */
[----:B------:R-:W-:-:S04]  /*1b20*/  FFMA R26, R17, R22, R17 ;  /* 0x00000016111a7223 */ /* 0x000fc80000000011 */
[----:B------:R-:W-:-:S04]  /*1b30*/  FFMA R17, R0, R26, RZ ;  /* 0x0000001a00117223 */ /* 0x000fc800000000ff */
[----:B------:R-:W-:-:S04]  /*1b40*/  FFMA R22, R19, R17, R0 ;  /* 0x0000001113167223 */ /* 0x000fc80000000000 */
[----:B------:R-:W-:-:S04]  /*1b50*/  FFMA R21, R26, R22, R17 ;  /* 0x000000161a157223 */ /* 0x000fc80000000011 */
[----:B------:R-:W-:-:S04]  /*1b60*/  FFMA R22, R19, R21, R0 ;  /* 0x0000001513167223 */ /* 0x000fc80000000000 */
[----:B------:R-:W-:-:S05]  /*1b70*/  FFMA R17, R26, R22, R21 ;  /* 0x000000161a117223 */ /* 0x000fca0000000015 */
[----:B------:R-:W-:-:S04]  /*1b80*/  SHF.R.U32.HI R0, RZ, 0x17, R17 ;  /* 0x00000017ff007819 */ /* 0x000fc80000011611 */
[----:B------:R-:W-:-:S05]  /*1b90*/  LOP3.LUT R0, R0, 0xff, RZ, 0xc0, !PT ;  /* 0x000000ff00007812 */ /* 0x000fca00078ec0ff */
[----:B------:R-:W-:-:S04]  /*1ba0*/  IMAD.IADD R19, R0, 0x1, R20 ;  /* 0x0000000100137824 */ /* 0x000fc800078e0214 */
[----:B------:R-:W-:-:S05]  /*1bb0*/  VIADD R0, R19, 0xffffffff ;  /* 0xffffffff13007836 */ /* 0x000fca0000000000 */
[----:B------:R-:W-:-:S13]  /*1bc0*/  ISETP.GE.U32.AND P0, PT, R0, 0xfe, PT ;  /* 0x000000fe0000780c */ /* 0x000fda0003f06070 */
[----:B------:R-:W-:Y:S05]  /*1bd0*/  @!P0 BRA `(.L_x_50) ;  /* 0x0000000000808947 */ /* 0x000fea0003800000 */
[----:B------:R-:W-:-:S13]  /*1be0*/  ISETP.GT.AND P0, PT, R19, 0xfe, PT ;  /* 0x000000fe1300780c */ /* 0x000fda0003f04270 */
[----:B------:R-:W-:Y:S05]  /*1bf0*/  @P0 BRA `(.L_x_51) ;  /* 0x00000000006c0947 */ /* 0x000fea0003800000 */
[----:B------:R-:W-:-:S13]  /*1c00*/  ISETP.GE.AND P0, PT, R19, 0x1, PT ;  /* 0x000000011300780c */ /* 0x000fda0003f06270 */
[----:B------:R-:W-:Y:S05]  /*1c10*/  @P0 BRA `(.L_x_52) ;  /* 0x0000000000740947 */ /* 0x000fea0003800000 */
[----:B------:R-:W-:Y:S02]  /*1c20*/  ISETP.GE.AND P0, PT, R19, -0x18, PT ;  /* 0xffffffe81300780c */ /* 0x000fe40003f06270 */
[----:B------:R-:W-:-:S11]  /*1c30*/  LOP3.LUT R17, R17, 0x80000000, RZ, 0xc0, !PT ;  /* 0x8000000011117812 */ /* 0x000fd600078ec0ff */
[----:B------:R-:W-:Y:S05]  /*1c40*/  @!P0 BRA `(.L_x_52) ;  /* 0x0000000000688947 */ /* 0x000fea0003800000 */
[CCC-:B------:R-:W-:Y:S01]  /*1c50*/  FFMA.RZ R0, R26.reuse, R22.reuse, R21.reuse ;  /* 0x000000161a007223 */ /* 0x1c0fe2000000c015 */
[C---:B------:R-:W-:Y:S02]  /*1c60*/  VIADD R20, R19.reuse, 0x20 ;  /* 0x0000002013147836 */ /* 0x040fe40000000000 */
[-CC-:B------:R-:W-:Y:S01]  /*1c70*/  FFMA.RM R13, R26, R22.reuse, R21.reuse ;  /* 0x000000161a0d7223 */ /* 0x180fe20000004015 */
[C---:B------:R-:W-:Y:S02]  /*1c80*/  ISETP.NE.AND P2, PT, R19.reuse, RZ, PT ;  /* 0x000000ff1300720c */ /* 0x040fe40003f45270 */
[----:B------:R-:W-:Y:S01]  /*1c90*/  LOP3.LUT R15, R0, 0x7fffff, RZ, 0xc0, !PT ;  /* 0x007fffff000f7812 */ /* 0x000fe200078ec0ff */
[----:B------:R-:W-:Y:S01]  /*1ca0*/  FFMA.RP R0, R26, R22, R21 ;  /* 0x000000161a007223 */ /* 0x000fe20000008015 */
[----:B------:R-:W-:Y:S02]  /*1cb0*/  ISETP.NE.AND P1, PT, R19, RZ, PT ;  /* 0x000000ff1300720c */ /* 0x000fe40003f25270 */
[----:B------:R-:W-:-:S02]  /*1cc0*/  LOP3.LUT R15, R15, 0x800000, RZ, 0xfc, !PT ;  /* 0x008000000f0f7812 */ /* 0x000fc400078efcff */
[----:B------:R-:W-:Y:S02]  /*1cd0*/  IADD3 R19, PT, PT, -R19, RZ, RZ ;  /* 0x000000ff13137210 */ /* 0x000fe40007ffe1ff */
[----:B------:R-:W-:Y:S02]  /*1ce0*/  SHF.L.U32 R20, R15, R20, RZ ;  /* 0x000000140f147219 */ /* 0x000fe400000006ff */
[----:B------:R-:W-:Y:S02]  /*1cf0*/  FSETP.NEU.FTZ.AND P0, PT, R0, R13, PT ;  /* 0x0000000d0000720b */ /* 0x000fe40003f1d000 */
[----:B------:R-:W-:Y:S02]  /*1d00*/  SEL R0, R19, RZ, P2 ;  /* 0x000000ff13007207 */ /* 0x000fe40001000000 */
[----:B------:R-:W-:Y:S02]  /*1d10*/  ISETP.NE.AND P1, PT, R20, RZ, P1 ;  /* 0x000000ff1400720c */ /* 0x000fe40000f25270 */
[----:B------:R-:W-:-:S02]  /*1d20*/  SHF.R.U32.HI R0, RZ, R0, R15 ;  /* 0x00000000ff007219 */ /* 0x000fc4000001160f */
[----:B------:R-:W-:Y:S02]  /*1d30*/  PLOP3.LUT P0, PT, P0, P1, PT, 0xf8, 0x8f ;  /* 0x00000000008f781c */ /* 0x000fe40000703f70 */
[----:B------:R-:W-:Y:S02]  /*1d40*/  SHF.R.U32.HI R20, RZ, 0x1, R0 ;  /* 0x00000001ff147819 */ /* 0x000fe40000011600 */
[----:B------:R-:W-:-:S04]  /*1d50*/  SEL R13, RZ, 0x1, !P0 ;  /* 0x00000001ff0d7807 */ /* 0x000fc80004000000 */
[----:B------:R-:W-:-:S04]  /*1d60*/  LOP3.LUT R13, R13, 0x1, R20, 0xf8, !PT ;  /* 0x000000010d0d7812 */ /* 0x000fc800078ef814 */
[----:B------:R-:W-:-:S05]  /*1d70*/  LOP3.LUT R13, R13, R0, RZ, 0xc0, !PT ;  /* 0x000000000d0d7212 */ /* 0x000fca00078ec0ff */
[----:B------:R-:W-:-:S05]  /*1d80*/  IMAD.IADD R20, R20, 0x1, R13 ;  /* 0x0000000114147824 */ /* 0x000fca00078e020d */
[----:B------:R-:W-:Y:S01]  /*1d90*/  LOP3.LUT R17, R20, R17, RZ, 0xfc, !PT ;  /* 0x0000001114117212 */ /* 0x000fe200078efcff */
[----:B------:R-:W-:Y:S06]  /*1da0*/  BRA `(.L_x_52) ;  /* 0x0000000000107947 */ /* 0x000fec0003800000 */
.L_x_51:
[----:B------:R-:W-:-:S04]  /*1db0*/  LOP3.LUT R17, R17, 0x80000000, RZ, 0xc0, !PT ;  /* 0x8000000011117812 */ /* 0x000fc800078ec0ff */
[----:B------:R-:W-:Y:S01]  /*1dc0*/  LOP3.LUT R17, R17, 0x7f800000, RZ, 0xfc, !PT ;  /* 0x7f80000011117812 */ /* 0x000fe200078efcff */
[----:B------:R-:W-:Y:S06]  /*1dd0*/  BRA `(.L_x_52) ;  /* 0x0000000000047947 */ /* 0x000fec0003800000 */
.L_x_50:
[----:B------:R-:W-:-:S07]  /*1de0*/  IMAD R17, R20, 0x800000, R17 ;  /* 0x0080000014117824 */ /* 0x000fce00078e0211 */
.L_x_52:
[----:B------:R-:W-:Y:S05]  /*1df0*/  BSYNC.RECONVERGENT B2 ;  /* 0x0000000000027941 */ /* 0x000fea0003800200 */
.L_x_49:
[----:B------:R-:W-:Y:S05]  /*1e00*/  BRA `(.L_x_53) ;  /* 0x0000000000207947 */ /* 0x000fea0003800000 */
.L_x_48:
[----:B------:R-:W-:-:S04]  /*1e10*/  LOP3.LUT R0, R13, 0x80000000, R0, 0x48, !PT ;  /* 0x800000000d007812 */ /* 0x000fc800078e4800 */
[----:B------:R-:W-:Y:S01]  /*1e20*/  LOP3.LUT R17, R0, 0x7f800000, RZ, 0xfc, !PT ;  /* 0x7f80000000117812 */ /* 0x000fe200078efcff */
[----:B------:R-:W-:Y:S06]  /*1e30*/  BRA `(.L_x_53) ;  /* 0x0000000000147947 */ /* 0x000fec0003800000 */
.L_x_47:
[----:B------:R-:W-:Y:S01]  /*1e40*/  LOP3.LUT R17, R13, 0x80000000, R0, 0x48, !PT ;  /* 0x800000000d117812 */ /* 0x000fe200078e4800 */
[----:B------:R-:W-:Y:S06]  /*1e50*/  BRA `(.L_x_53) ;  /* 0x00000000000c7947 */ /* 0x000fec0003800000 */
.L_x_46:
[----:B------:R-:W0:Y:S01]  /*1e60*/  MUFU.RSQ R17, -QNAN ;  /* 0xffc0000000117908 */ /* 0x000e220000001400 */
[----:B------:R-:W-:Y:S05]  /*1e70*/  BRA `(.L_x_53) ;  /* 0x0000000000047947 */ /* 0x000fea0003800000 */
.L_x_45:
[----:B------:R-:W-:-:S07]  /*1e80*/  FADD.FTZ R17, R0, R9 ;  /* 0x0000000900117221 */ /* 0x000fce0000010000 */
.L_x_53:
[----:B------:R-:W-:Y:S05]  /*1e90*/  BSYNC.RECONVERGENT B1 ;  /* 0x0000000000017941 */ /* 0x000fea0003800200 */
.L_x_43:
[----:B------:R-:W-:-:S04]  /*1ea0*/  IMAD.MOV.U32 R19, RZ, RZ, 0x0 ;  /* 0x00000000ff137424 */ /* 0x000fc800078e00ff */
[----:B0-----:R-:W-:Y:S05]  /*1eb0*/  RET.REL.NODEC R18 `(_Z18kernel_interactionP8PointSetS0_) ;  /* 0xffffffe012507950 */ /* 0x001fea0003c3ffff */
        .type           $_Z18kernel_interactionP8PointSetS0_$__internal_accurate_pow,@function
        .size           $_Z18kernel_interactionP8PointSetS0_$__internal_accurate_pow,(.L_x_58 - $_Z18kernel_interactionP8PointSetS0_$__internal_accurate_pow)
$_Z18kernel_interactionP8PointSetS0_$__internal_accurate_pow:
[----:B------:R-:W-:Y:S01]  /*1ec0*/  ISETP.GT.U32.AND P0, PT, R25, 0xfffff, PT ;  /* 0x000fffff1900780c */ /* 0x000fe20003f04070 */
[--C-:B------:R-:W-:Y:S01]  /*1ed0*/  IMAD.MOV.U32 R18, RZ, RZ, R25.reuse ;  /* 0x000000ffff127224 */ /* 0x100fe200078e0019 */
[----:B------:R-:W-:Y:S01]  /*1ee0*/  UMOV UR6, 0x7d2cafe2 ;  /* 0x7d2cafe200067882 */ /* 0x000fe20000000000 */
[----:B------:R-:W-:Y:S01]  /*1ef0*/  UMOV UR7, 0x3eb0f5ff ;  /* 0x3eb0f5ff00077882 */ /* 0x000fe20000000000 */
[----:B------:R-:W-:Y:S01]  /*1f00*/  SHF.R.U32.HI R38, RZ, 0x14, R25 ;  /* 0x00000014ff267819 */ /* 0x000fe20000011619 */
[----:B------:R-:W-:Y:S01]  /*1f10*/  UMOV UR8, 0x3b39803f ;  /* 0x3b39803f00087882 */ /* 0x000fe20000000000 */
[----:B------:R-:W-:-:S07]  /*1f20*/  UMOV UR9, 0x3c7abc9e ;  /* 0x3c7abc9e00097882 */ /* 0x000fce0000000000 */
[----:B------:R-:W-:-:S10]  /*1f30*/  @!P0 DMUL R26, R24, 1.80143985094819840000e+16 ;  /* 0x43500000181a8828 */ /* 0x000fd40000000000 */
[----:B------:R-:W-:Y:S01]  /*1f40*/  @!P0 IMAD.MOV.U32 R18, RZ, RZ, R27 ;  /* 0x000000ffff128224 */ /* 0x000fe200078e001b */
[----:B------:R-:W-:Y:S01]  /*1f50*/  @!P0 LEA.HI R38, R27, 0xffffffca, RZ, 0xc ;  /* 0xffffffca1b268811 */ /* 0x000fe200078f60ff */
[----:B------:R-:W-:-:S03]  /*1f60*/  @!P0 IMAD.MOV.U32 R24, RZ, RZ, R26 ;  /* 0x000000ffff188224 */ /* 0x000fc600078e001a */
[----:B------:R-:W-:Y:S02]  /*1f70*/  LOP3.LUT R18, R18, 0x800fffff, RZ, 0xc0, !PT ;  /* 0x800fffff12127812 */ /* 0x000fe400078ec0ff */
[----:B------:R-:W-:Y:S02]  /*1f80*/  MOV R28, R24 ;  /* 0x00000018001c7202 */ /* 0x000fe40000000f00 */
[----:B------:R-:W-:-:S04]  /*1f90*/  LOP3.LUT R19, R18, 0x3ff00000, RZ, 0xfc, !PT ;  /* 0x3ff0000012137812 */ /* 0x000fc800078efcff */
[----:B------:R-:W-:Y:S01]  /*1fa0*/  ISETP.GE.U32.AND P1, PT, R19, 0x3ff6a09f, PT ;  /* 0x3ff6a09f1300780c */ /* 0x000fe20003f26070 */
[----:B------:R-:W-:-:S12]  /*1fb0*/  IMAD.MOV.U32 R29, RZ, RZ, R19 ;  /* 0x000000ffff1d7224 */ /* 0x000fd800078e0013 */
[----:B------:R-:W-:-:S04]  /*1fc0*/  @P1 VIADD R18, R29, 0xfff00000 ;  /* 0xfff000001d121836 */ /* 0x000fc80000000000 */
[----:B------:R-:W-:Y:S02]  /*1fd0*/  @P1 IMAD.MOV.U32 R29, RZ, RZ, R18 ;  /* 0x000000ffff1d1224 */ /* 0x000fe400078e0012 */
[----:B------:R-:W-:-:S04]  /*1fe0*/  IMAD.MOV.U32 R18, RZ, RZ, RZ ;  /* 0x000000ffff127224 */ /* 0x000fc800078e00ff */
[C---:B------:R-:W-:Y:S02]  /*1ff0*/  DADD R30, R28.reuse, 1 ;  /* 0x3ff000001c1e7429 */ /* 0x040fe40000000000 */
[----:B------:R-:W-:-:S04]  /*2000*/  DADD R28, R28, -1 ;  /* 0xbff000001c1c7429 */ /* 0x000fc80000000000 */
[----:B------:R-:W0:Y:S02]  /*2010*/  MUFU.RCP64H R19, R31 ;  /* 0x0000001f00137308 */ /* 0x000e240000001800 */
[----:B0-----:R-:W-:-:S08]  /*2020*/  DFMA R22, -R30, R18, 1 ;  /* 0x3ff000001e16742b */ /* 0x001fd00000000112 */
[----:B------:R-:W-:-:S08]  /*2030*/  DFMA R22, R22, R22, R22 ;  /* 0x000000161616722b */ /* 0x000fd00000000016 */
[----:B------:R-:W-:-:S08]  /*2040*/  DFMA R22, R18, R22, R18 ;  /* 0x000000161216722b */ /* 0x000fd00000000012 */
[----:B------:R-:W-:-:S08]  /*2050*/  DMUL R18, R28, R22 ;  /* 0x000000161c127228 */ /* 0x000fd00000000000 */
[----:B------:R-:W-:-:S08]  /*2060*/  DFMA R18, R28, R22, R18 ;  /* 0x000000161c12722b */ /* 0x000fd00000000012 */
[----:B------:R-:W-:Y:S02]  /*2070*/  DADD R20, R28, -R18 ;  /* 0x000000001c147229 */ /* 0x000fe40000000812 */
[CC--:B------:R-:W-:Y:S02]  /*2080*/  DMUL R30, R18.reuse, R18.reuse ;  /* 0x00000012121e7228 */ /* 0x0c0fe40000000000 */
[----:B------:R-:W-:-:S04]  /*2090*/  DMUL R26, R18, R18 ;  /* 0x00000012121a7228 */ /* 0x000fc80000000000 */
[----:B------:R-:W-:-:S08]  /*20a0*/  DADD R20, R20, R20 ;  /* 0x0000000014147229 */ /* 0x000fd00000000014 */
[----:B------:R-:W-:Y:S01]  /*20b0*/  DFMA R20, R28, -R18, R20 ;  /* 0x800000121c14722b */ /* 0x000fe20000000014 */
[----:B------:R-:W-:Y:S01]  /*20c0*/  IMAD.MOV.U32 R28, RZ, RZ, 0x41ad3b5a ;  /* 0x41ad3b5aff1c7424 */ /* 0x000fe200078e00ff */
[----:B------:R-:W-:-:S06]  /*20d0*/  MOV R29, 0x3ed0f5d2 ;  /* 0x3ed0f5d2001d7802 */ /* 0x000fcc0000000f00 */
[----:B------:R-:W-:Y:S02]  /*20e0*/  DMUL R20, R22, R20 ;  /* 0x0000001416147228 */ /* 0x000fe40000000000 */
[----:B------:R-:W-:Y:S01]  /*20f0*/  DFMA R28, R30, UR6, R28 ;  /* 0x000000061e1c7c2b */ /* 0x000fe2000800001c */
[----:B------:R-:W-:Y:S01]  /*2100*/  UMOV UR6, 0x75488a3f ;  /* 0x75488a3f00067882 */ /* 0x000fe20000000000 */
[----:B------:R-:W-:-:S06]  /*2110*/  UMOV UR7, 0x3ef3b20a ;  /* 0x3ef3b20a00077882 */ /* 0x000fcc0000000000 */
[----:B------:R-:W-:Y:S01]  /*2120*/  DFMA R28, R30, R28, UR6 ;  /* 0x000000061e1c7e2b */ /* 0x000fe2000800001c */
        /* <DEDUP_REMOVED lines=14> */
[----:B------:R-:W-:-:S08]  /*2210*/  DFMA R22, R30, R28, UR6 ;  /* 0x000000061e167e2b */ /* 0x000fd0000800001c */
[----:B------:R-:W-:Y:S01]  /*2220*/  DADD R24, -R22, UR6 ;  /* 0x0000000616187e29 */ /* 0x000fe20008000100 */
[----:B------:R-:W-:Y:S01]  /*2230*/  UMOV UR6, 0xb9e7b0 ;  /* 0x00b9e7b000067882 */ /* 0x000fe20000000000 */
[----:B------:R-:W-:-:S06]  /*2240*/  UMOV UR7, 0x3c46a4cb ;  /* 0x3c46a4cb00077882 */ /* 0x000fcc0000000000 */
[----:B------:R-:W-:Y:S02]  /*2250*/  DFMA R24, R30, R28, R24 ;  /* 0x0000001c1e18722b */ /* 0x000fe40000000018 */
[----:B------:R-:W-:Y:S01]  /*2260*/  DFMA R30, R18, R18, -R26 ;  /* 0x00000012121e722b */ /* 0x000fe2000000081a */
[----:B------:R-:W-:Y:S02]  /*2270*/  VIADD R29, R21, 0x100000 ;  /* 0x00100000151d7836 */ /* 0x000fe40000000000 */
[----:B------:R-:W-:-:S03]  /*2280*/  IMAD.MOV.U32 R28, RZ, RZ, R20 ;  /* 0x000000ffff1c7224 */ /* 0x000fc600078e0014 */
[----:B------:R-:W-:Y:S01]  /*2290*/  DADD R24, R24, -UR6 ;  /* 0x8000000618187e29 */ /* 0x000fe20008000000 */
[----:B------:R-:W-:Y:S01]  /*22a0*/  UMOV UR6, 0x80000000 ;  /* 0x8000000000067882 */ /* 0x000fe20000000000 */
[----:B------:R-:W-:Y:S01]  /*22b0*/  UMOV UR7, 0x43300000 ;  /* 0x4330000000077882 */ /* 0x000fe20000000000 */
[C---:B------:R-:W-:Y:S02]  /*22c0*/  DFMA R28, R18.reuse, R28, R30 ;  /* 0x0000001c121c722b */ /* 0x040fe4000000001e */
[----:B------:R-:W-:-:S08]  /*22d0*/  DMUL R30, R18, R26 ;  /* 0x0000001a121e7228 */ /* 0x000fd00000000000 */
[----:B------:R-:W-:-:S08]  /*22e0*/  DFMA R32, R18, R26, -R30 ;  /* 0x0000001a1220722b */ /* 0x000fd0000000081e */
[----:B------:R-:W-:Y:S02]  /*22f0*/  DFMA R32, R20, R26, R32 ;  /* 0x0000001a1420722b */ /* 0x000fe40000000020 */
[----:B------:R-:W-:-:S06]  /*2300*/  DADD R26, R22, R24 ;  /* 0x00000000161a7229 */ /* 0x000fcc0000000018 */
[----:B------:R-:W-:Y:S02]  /*2310*/  DFMA R28, R18, R28, R32 ;  /* 0x0000001c121c722b */ /* 0x000fe40000000020 */
[----:B------:R-:W-:-:S08]  /*2320*/  DADD R32, R22, -R26 ;  /* 0x0000000016207229 */ /* 0x000fd0000000081a */
[----:B------:R-:W-:Y:S02]  /*2330*/  DADD R32, R24, R32 ;  /* 0x0000000018207229 */ /* 0x000fe40000000020 */
[----:B------:R-:W-:-:S08]  /*2340*/  DMUL R24, R26, R30 ;  /* 0x0000001e1a187228 */ /* 0x000fd00000000000 */
[----:B------:R-:W-:-:S08]  /*2350*/  DFMA R22, R26, R30, -R24 ;  /* 0x0000001e1a16722b */ /* 0x000fd00000000818 */
[----:B------:R-:W-:-:S08]  /*2360*/  DFMA R22, R26, R28, R22 ;  /* 0x0000001c1a16722b */ /* 0x000fd00000000016 */
[----:B------:R-:W-:-:S08]  /*2370*/  DFMA R32, R32, R30, R22 ;  /* 0x0000001e2020722b */ /* 0x000fd00000000016 */
[----:B------:R-:W-:-:S08]  /*2380*/  DADD R26, R24, R32 ;  /* 0x00000000181a7229 */ /* 0x000fd00000000020 */
[--C-:B------:R-:W-:Y:S02]  /*2390*/  DADD R22, R18, R26.reuse ;  /* 0x0000000012167229 */ /* 0x100fe4000000001a */
[----:B------:R-:W-:-:S06]  /*23a0*/  DADD R24, R24, -R26 ;  /* 0x0000000018187229 */ /* 0x000fcc000000081a */
[----:B------:R-:W-:Y:S02]  /*23b0*/  DADD R18, R18, -R22 ;  /* 0x0000000012127229 */ /* 0x000fe40000000816 */
[----:B------:R-:W-:-:S06]  /*23c0*/  DADD R24, R32, R24 ;  /* 0x0000000020187229 */ /* 0x000fcc0000000018 */
[----:B------:R-:W-:-:S08]  /*23d0*/  DADD R18, R26, R18 ;  /* 0x000000001a127229 */ /* 0x000fd00000000012 */
[----:B------:R-:W-:Y:S01]  /*23e0*/  DADD R24, R24, R18 ;  /* 0x0000000018187229 */ /* 0x000fe20000000012 */
[C---:B------:R-:W-:Y:S02]  /*23f0*/  VIADD R18, R38.reuse, 0xfffffc01 ;  /* 0xfffffc0126127836 */ /* 0x040fe40000000000 */
[----:B------:R-:W-:Y:S02]  /*2400*/  @P1 VIADD R18, R38, 0xfffffc02 ;  /* 0xfffffc0226121836 */ /* 0x000fe40000000000 */
[----:B------:R-:W-:-:S03]  /*2410*/  IMAD.MOV.U32 R19, RZ, RZ, 0x43300000 ;  /* 0x43300000ff137424 */ /* 0x000fc600078e00ff */
[----:B------:R-:W-:Y:S01]  /*2420*/  DADD R20, R20, R24 ;  /* 0x0000000014147229 */ /* 0x000fe20000000018 */
[----:B------:R-:W-:-:S06]  /*2430*/  LOP3.LUT R18, R18, 0x80000000, RZ, 0x3c, !PT ;  /* 0x8000000012127812 */ /* 0x000fcc00078e3cff */
[----:B------:R-:W-:Y:S01]  /*2440*/  DADD R24, R18, -UR6 ;  /* 0x8000000612187e29 */ /* 0x000fe20008000000 */
[----:B------:R-:W-:Y:S01]  /*2450*/  UMOV UR6, 0xfefa39ef ;  /* 0xfefa39ef00067882 */ /* 0x000fe20000000000 */
[----:B------:R-:W-:Y:S01]  /*2460*/  DADD R26, R22, R20 ;  /* 0x00000000161a7229 */ /* 0x000fe20000000014 */
[----:B------:R-:W-:-:S07]  /*2470*/  UMOV UR7, 0x3fe62e42 ;  /* 0x3fe62e4200077882 */ /* 0x000fce0000000000 */
[--C-:B------:R-:W-:Y:S02]  /*2480*/  DFMA R18, R24, UR6, R26.reuse ;  /* 0x0000000618127c2b */ /* 0x100fe4000800001a */
[----:B------:R-:W-:-:S06]  /*2490*/  DADD R28, R22, -R26 ;  /* 0x00000000161c7229 */ /* 0x000fcc000000081a */
[----:B------:R-:W-:Y:S02]  /*24a0*/  DFMA R22, R24, -UR6, R18 ;  /* 0x8000000618167c2b */ /* 0x000fe40008000012 */
[----:B------:R-:W-:-:S06]  /*24b0*/  DADD R28, R20, R28 ;  /* 0x00000000141c7229 */ /* 0x000fcc000000001c */
[----:B------:R-:W-:Y:S01]  /*24c0*/  DADD R22, -R26, R22 ;  /* 0x000000001a167229 */ /* 0x000fe20000000116 */
[----:B------:R-:W-:Y:S01]  /*24d0*/  MOV R26, 0x652b82fe ;  /* 0x652b82fe001a7802 */ /* 0x000fe20000000f00 */
[----:B------:R-:W-:-:S06]  /*24e0*/  IMAD.MOV.U32 R27, RZ, RZ, 0x3ff71547 ;  /* 0x3ff71547ff1b7424 */ /* 0x000fcc00078e00ff */
[----:B------:R-:W-:-:S08]  /*24f0*/  DADD R22, R28, -R22 ;  /* 0x000000001c167229 */ /* 0x000fd00000000816 */
[----:B------:R-:W-:-:S08]  /*2500*/  DFMA R24, R24, UR8, R22 ;  /* 0x0000000818187c2b */ /* 0x000fd00008000016 */
[----:B------:R-:W-:-:S08]  /*2510*/  DADD R20, R18, R24 ;  /* 0x0000000012147229 */ /* 0x000fd00000000018 */
[----:B------:R-:W-:Y:S02]  /*2520*/  DADD R22, R18, -R20 ;  /* 0x0000000012167229 */ /* 0x000fe40000000814 */
[----:B------:R-:W-:-:S06]  /*2530*/  DMUL R18, R20, 2 ;  /* 0x4000000014127828 */ /* 0x000fcc0000000000 */
[----:B------:R-:W-:Y:S02]  /*2540*/  DADD R22, R24, R22 ;  /* 0x0000000018167229 */ /* 0x000fe40000000016 */
[----:B------:R-:W-:-:S08]  /*2550*/  DFMA R20, R20, 2, -R18 ;  /* 0x400000001414782b */ /* 0x000fd00000000812 */
[----:B------:R-:W-:-:S08]  /*2560*/  DFMA R22, R22, 2, R20 ;  /* 0x400000001616782b */ /* 0x000fd00000000014 */
[----:B------:R-:W-:-:S08]  /*2570*/  DADD R28, R18, R22 ;  /* 0x00000000121c7229 */ /* 0x000fd00000000016 */
[----:B------:R-:W-:Y:S02]  /*2580*/  DFMA R26, R28, R26, 6.75539944105574400000e+15 ;  /* 0x433800001c1a742b */ /* 0x000fe4000000001a */
[----:B------:R-:W-:Y:S01]  /*2590*/  FSETP.GEU.AND P0, PT, |R29|, 4.1917929649353027344, PT ;  /* 0x4086232b1d00780b */ /* 0x000fe20003f0e200 */
[----:B------:R-:W-:-:S05]  /*25a0*/  DADD R18, R18, -R28 ;  /* 0x0000000012127229 */ /* 0x000fca000000081c */
[----:B------:R-:W-:-:S03]  /*25b0*/  DADD R20, R26, -6.75539944105574400000e+15 ;  /* 0xc33800001a147429 */ /* 0x000fc60000000000 */
[----:B------:R-:W-:-:S05]  /*25c0*/  DADD R22, R22, R18 ;  /* 0x0000000016167229 */ /* 0x000fca0000000012 */
[----:B------:R-:W-:Y:S01]  /*25d0*/  DFMA R24, R20, -UR6, R28 ;  /* 0x8000000614187c2b */ /* 0x000fe2000800001c */
[----:B------:R-:W-:Y:S01]  /*25e0*/  UMOV UR6, 0x3b39803f ;  /* 0x3b39803f00067882 */ /* 0x000fe20000000000 */
[----:B------:R-:W-:-:S06]  /*25f0*/  UMOV UR7, 0x3c7abc9e ;  /* 0x3c7abc9e00077882 */ /* 0x000fcc0000000000 */
[----:B------:R-:W-:Y:S01]  /*2600*/  DFMA R24, R20, -UR6, R24 ;  /* 0x8000000614187c2b */ /* 0x000fe20008000018 */
[----:B------:R-:W-:Y:S01]  /*2610*/  UMOV UR6, 0x69ce2bdf ;  /* 0x69ce2bdf00067882 */ /* 0x000fe20000000000 */
[----:B------:R-:W-:Y:S01]  /*2620*/  IMAD.MOV.U32 R20, RZ, RZ, -0x35dec16 ;  /* 0xfca213eaff147424 */ /* 0x000fe200078e00ff */
[----:B------:R-:W-:Y:S01]  /*2630*/  UMOV UR7, 0x3e5ade15 ;  /* 0x3e5ade1500077882 */ /* 0x000fe20000000000 */
[----:B------:R-:W-:-:S06]  /*2640*/  IMAD.MOV.U32 R21, RZ, RZ, 0x3e928af3 ;  /* 0x3e928af3ff157424 */ /* 0x000fcc00078e00ff */
        /* <DEDUP_REMOVED lines=25> */
[----:B------:R-:W-:-:S08]  /*27e0*/  DFMA R20, R24, R20, 1 ;  /* 0x3ff000001814742b */ /* 0x000fd00000000014 */
[----:B------:R-:W-:-:S10]  /*27f0*/  DFMA R20, R24, R20, 1 ;  /* 0x3ff000001814742b */ /* 0x000fd40000000014 */
[----:B------:R-:W-:Y:S02]  /*2800*/  IMAD R25, R26, 0x100000, R21 ;  /* 0x001000001a197824 */ /* 0x000fe400078e0215 */
[----:B------:R-:W-:Y:S01]  /*2810*/  IMAD.MOV.U32 R24, RZ, RZ, R20 ;  /* 0x000000ffff187224 */ /* 0x000fe200078e0014 */
[----:B------:R-:W-:Y:S06]  /*2820*/  @!P0 BRA `(.L_x_54) ;  /* 0x0000000000308947 */ /* 0x000fec0003800000 */
[----:B------:R-:W-:Y:S01]  /*2830*/  FSETP.GEU.AND P1, PT, |R29|, 4.2275390625, PT ;  /* 0x408748001d00780b */ /* 0x000fe20003f2e200 */
[C---:B------:R-:W-:Y:S02]  /*2840*/  DADD R24, R28.reuse, +INF ;  /* 0x7ff000001c187429 */ /* 0x040fe40000000000 */
[----:B------:R-:W-:-:S08]  /*2850*/  DSETP.GEU.AND P0, PT, R28, RZ, PT ;  /* 0x000000ff1c00722a */ /* 0x000fd00003f0e000 */
[----:B------:R-:W-:Y:S02]  /*2860*/  FSEL R24, R24, RZ, P0 ;  /* 0x000000ff18187208 */ /* 0x000fe40000000000 */
[----:B------:R-:W-:Y:S02]  /*2870*/  @!P1 LEA.HI R18, R26, R26, RZ, 0x1 ;  /* 0x0000001a1a129211 */ /* 0x000fe400078f08ff */
[----:B------:R-:W-:Y:S02]  /*2880*/  FSEL R25, R25, RZ, P0 ;  /* 0x000000ff19197208 */ /* 0x000fe40000000000 */
[----:B------:R-:W-:-:S04]  /*2890*/  @!P1 SHF.R.S32.HI R18, RZ, 0x1, R18 ;  /* 0x00000001ff129819 */ /* 0x000fc80000011412 */
[----:B------:R-:W-:Y:S01]  /*28a0*/  @!P1 IADD3 R19, PT, PT, R26, -R18, RZ ;  /* 0x800000121a139210 */ /* 0x000fe20007ffe0ff */
[----:B------:R-:W-:Y:S02]  /*28b0*/  @!P1 IMAD R21, R18, 0x100000, R21 ;  /* 0x0010000012159824 */ /* 0x000fe400078e0215 */
[----:B------:R-:W-:Y:S01]  /*28c0*/  @!P1 IMAD.MOV.U32 R18, RZ, RZ, RZ ;  /* 0x000000ffff129224 */ /* 0x000fe200078e00ff */
[----:B------:R-:W-:-:S06]  /*28d0*/  @!P1 LEA R19, R19, 0x3ff00000, 0x14 ;  /* 0x3ff0000013139811 */ /* 0x000fcc00078ea0ff */
[----:B------:R-:W-:-:S11]  /*28e0*/  @!P1 DMUL R24, R20, R18 ;  /* 0x0000001214189228 */ /* 0x000fd60000000000 */
.L_x_54:
[----:B------:R-:W-:Y:S01]  /*28f0*/  DFMA R22, R22, R24, R24 ;  /* 0x000000181616722b */ /* 0x000fe20000000018 */
[----:B------:R-:W-:Y:S01]  /*2900*/  IMAD.MOV.U32 R20, RZ, RZ, R4 ;  /* 0x000000ffff147224 */ /* 0x000fe200078e0004 */
[----:B------:R-:W-:Y:S01]  /*2910*/  DSETP.NEU.AND P0, PT, |R24|, +INF , PT ;  /* 0x7ff000001800742a */ /* 0x000fe20003f0d200 */
[----:B------:R-:W-:-:S07]  /*2920*/  IMAD.MOV.U32 R21, RZ, RZ, 0x0 ;  /* 0x00000000ff157424 */ /* 0x000fce00078e00ff */
[----:B------:R-:W-:Y:S02]  /*2930*/  FSEL R18, R24, R22, !P0 ;  /* 0x0000001618127208 */ /* 0x000fe40004000000 */
[----:B------:R-:W-:Y:S01]  /*2940*/  FSEL R19, R25, R23, !P0 ;  /* 0x0000001719137208 */ /* 0x000fe20004000000 */
[----:B------:R-:W-:Y:S06]  /*2950*/  RET.REL.NODEC R20 `(_Z18kernel_interactionP8PointSetS0_) ;  /* 0xffffffd414a87950 */ /* 0x000fec0003c3ffff */
.L_x_55:
        /* <DEDUP_REMOVED lines=10> */
.L_x_58:


//--------------------- .nv.global.init           --------------------------
	.section	.nv.global.init,"aw",@progbits
.nv.global.init:
	.type		$str,@object
	.size		$str,(.L_0 - $str)
$str:
        /*0000*/ 	.byte	0x25, 0x66, 0x20, 0x25, 0x66, 0x20, 0x25, 0x66, 0x0a, 0x00
.L_0:


//--------------------- .nv.shared.reserved.0     --------------------------
	.section	.nv.shared.reserved.0,"aw",@nobits
	.weak		__nv_reservedSMEM_offset_0_alias
	.size		__nv_reservedSMEM_offset_0_alias, 0, 64
	.other		__nv_reservedSMEM_offset_0_alias,@"STO_CUDA_RESERVED_SHARED STV_DEFAULT"
__nv_reservedSMEM_offset_0_alias:
	.zero		0
	.zero		64


//--------------------- .nv.constant0._Z12kernel_printP8PointSet --------------------------
	.section	.nv.constant0._Z12kernel_printP8PointSet,"a",@progbits
	.sectionflags	@""
	.align	4
.nv.constant0._Z12kernel_printP8PointSet:
	.zero		904


//--------------------- .nv.constant0._Z12kernel_worldP8PointSet --------------------------
	.section	.nv.constant0._Z12kernel_worldP8PointSet,"a",@progbits
	.sectionflags	@""
	.align	4
.nv.constant0._Z12kernel_worldP8PointSet:
	.zero		904


//--------------------- .nv.constant0._Z14kernel_advanceP8PointSetS0_ --------------------------
	.section	.nv.constant0._Z14kernel_advanceP8PointSetS0_,"a",@progbits
	.sectionflags	@""
	.align	4
.nv.constant0._Z14kernel_advanceP8PointSetS0_:
	.zero		912


//--------------------- .nv.constant0._Z14kernel_gravityP8PointSet --------------------------
	.section	.nv.constant0._Z14kernel_gravityP8PointSet,"a",@progbits
	.sectionflags	@""
	.align	4
.nv.constant0._Z14kernel_gravityP8PointSet:
	.zero		904


//--------------------- .nv.constant0._Z18kernel_interactionP8PointSetS0_ --------------------------
	.section	.nv.constant0._Z18kernel_interactionP8PointSetS0_,"a",@progbits
	.sectionflags	@""
	.align	4
.nv.constant0._Z18kernel_interactionP8PointSetS0_:
	.zero		912


//--------------------- SYMBOLS --------------------------

	.type		.nv.reservedSmem.offset0,@object
	.size		.nv.reservedSmem.offset0,0x4
	.type		vprintf,@function
